// auto-generated by cutlass_sweep.gemm — config: {"arch": "sm_100", "cluster_m": 4, "cluster_n": 4, "dtype": "bf16", "dtype_b": "bf16", "layout": "nt", "stages": 0, "tile_k": 64, "tile_m": 128, "tile_n": 64}
#include "cutlass/cutlass.h"
#include "cutlass/gemm/collective/collective_builder.hpp"
#include "cutlass/gemm/device/gemm_universal_adapter.h"
#include "cutlass/gemm/kernel/gemm_universal.hpp"
#include "cutlass/epilogue/collective/collective_builder.hpp"

using ElemA = cutlass::bfloat16_t;
using ElemB = cutlass::bfloat16_t;
using ElemCD = cutlass::bfloat16_t;
using Acc  = float;
using TileShape    = cute::Shape<cute::_128, cute::_64, cute::_64>;
using ClusterShape = cute::Shape<cute::_4, cute::_4, cute::_1>;

using CollectiveEpilogue = typename cutlass::epilogue::collective::CollectiveBuilder<
    cutlass::arch::Sm100, cutlass::arch::OpClassTensorOp,
    TileShape, ClusterShape,
    cutlass::epilogue::collective::EpilogueTileAuto,
    Acc, Acc,
    ElemCD, cutlass::layout::RowMajor, 128 / cutlass::sizeof_bits<ElemCD>::value,
    ElemCD, cutlass::layout::RowMajor, 128 / cutlass::sizeof_bits<ElemCD>::value,
    cutlass::epilogue::collective::EpilogueScheduleAuto
  >::CollectiveOp;

using CollectiveMainloop = typename cutlass::gemm::collective::CollectiveBuilder<
    cutlass::arch::Sm100, cutlass::arch::OpClassTensorOp,
    ElemA, cutlass::layout::RowMajor, 128 / cutlass::sizeof_bits<ElemA>::value,
    ElemB, cutlass::layout::ColumnMajor, 128 / cutlass::sizeof_bits<ElemB>::value,
    Acc,
    TileShape, ClusterShape,
    cutlass::gemm::collective::StageCountAutoCarveout<static_cast<int>(sizeof(typename CollectiveEpilogue::SharedStorage))>,
    cutlass::gemm::collective::KernelScheduleAuto
  >::CollectiveOp;

using GemmKernel = cutlass::gemm::kernel::GemmUniversal<
    cute::Shape<int,int,int,int>,
    CollectiveMainloop,
    CollectiveEpilogue
>;
using Gemm = cutlass::gemm::device::GemmUniversalAdapter<GemmKernel>;

// Force the device kernel symbol into the cubin without needing a host main.
auto* _anchor = &cutlass::device_kernel<GemmKernel>;


// ===== COMPILED SASS (sm_100a) =====

	.target	sm_100a

	.elftype	@"ET_EXEC"


//--------------------- .note.nv.tkinfo           --------------------------
	.section	.note.nv.tkinfo,"",@"SHT_NOTE"
	.sectionflags	@"SHF_NOTE_NV_TKINFO"
	.tkinfo
        /*0018*/ 	.word	0x00000002
        /*0030*/ 	.string	""
        /*0030*/ 	.string	"ptxas"
        /*0030*/ 	.string	"Cuda compilation tools, release 13.0, V13.0.88"
        /*0030*/ 	.string	"Build cuda_13.0.r13.0/compiler.36424714_0"
        /*0030*/ 	.string	"-arch sm_100a -m 64 "



//--------------------- .note.nv.cuinfo           --------------------------
	.section	.note.nv.cuinfo,"",@"SHT_NOTE"
	.sectionflags	@"SHF_NOTE_NV_CUINFO"
        /*0018*/ 	.short	0x0002
        /*001a*/ 	.short	0x0064
        /*001c*/ 	.short	0x0082
	.zero		2


//--------------------- .nv.info                  --------------------------
	.section	.nv.info,"",@"SHT_CUDA_INFO"
	.align	4


	//----- nvinfo : EIATTR_REGCOUNT
	.align		4
        /*0000*/ 	.byte	0x04, 0x2f
        /*0002*/ 	.short	(.L_19 - .L_18)
	.align		4
.L_18:
        /*0004*/ 	.word	index@(_ZN7cutlass13device_kernelINS_4gemm6kernel13GemmUniversalIN4cute5tupleIJiiiiEEENS1_10collective13CollectiveMmaINS1_35MainloopSm100TmaUmmaWarpSpecializedILi17ELi2ELi4ENS5_IJNS4_1CILi4EEESB_NSA_ILi1EEEEEEEENS5_IJNSA_ILi128EEENSA_ILi64EEESG_EEENS_10bfloat16_tENS5_IJlSC_lEEESI_SJ_NS4_8TiledMMAINS4_8MMA_AtomIJNS4_26SM100_MMA_F16BF16_2x1SM_SSISI_SI_fLi128ELi64ELNS4_4UMMA5MajorE0ELSO_0ELNSN_7ScaleInE0ELSP_0EEEEEENS4_6LayoutINS5_IJSC_SC_SC_EEENS5_IJNSA_ILi0EEESU_SU_EEEEENS5_IJNS4_10UnderscoreESX_SX_EEEEENS4_28SM100_TMA_2SM_LOAD_MULTICASTENS4_14ComposedLayoutINS4_7SwizzleILi3ELi4ELi3EEENS4_18smem_ptr_flag_bitsILi16EEENSS_INS5_IJNSA_ILi8EEESG_EEENS5_IJSG_SC_EEEEEEEvNS4_8identityES10_S1A_vS1B_EENS_8epilogue10collective18CollectiveEpilogueINS1D_23Sm100TmaWarpSpecializedILi3ELi2ELi16ELb1ELb0EEEJNS5_IJSG_SG_SG_EEENS5_IJNSS_ISG_SC_EENSS_INS5_IJNSA_ILi16EEENSA_ILi2EEEEEENS5_IJSC_NSA_ILi32EEEEEEEEEEESI_SJ_SI_SJ_NS1D_6fusion15FusionCallbacksIS1H_NS1R_17LinearCombinationISI_fSI_fLNS_15FloatRoundStyleE2EEES1I_S1Q_JEEENS4_5SM1004TMEM4LOAD26SM100_TMEM_LOAD_32dp32b16xENS4_13SM90_TMA_LOADENS11_INS12_ILi1ELi4ELi3EEES15_NSS_INS5_IJS16_S1K_EEENS5_IJS1K_SC_EEEEEEENS4_39AutoVectorizingCopyWithAssumedAlignmentILi128EEENS4_14SM90_TMA_STOREES26_S28_S28_EEEvvEEEEvNT_6ParamsE)
        /*0008*/ 	.word	0x00000047


	//----- nvinfo : EIATTR_FRAME_SIZE
	.align		4
.L_19:
        /*000c*/ 	.byte	0x04, 0x11
        /*000e*/ 	.short	(.L_21 - .L_20)
	.align		4
.L_20:
        /*0010*/ 	.word	index@($__internal_2_$__cuda_sm10x_tcgen05_guardrail_trap_unallocated_columns_being_dealloced)
        /*0014*/ 	.word	0x00000000


	//----- nvinfo : EIATTR_FRAME_SIZE
	.align		4
.L_21:
        /*0018*/ 	.byte	0x04, 0x11
        /*001a*/ 	.short	(.L_23 - .L_22)
	.align		4
.L_22:
        /*001c*/ 	.word	index@($__internal_1_$__cuda_sm10x_tcgen05_guardrail_trap_phase_invalid_during_alloc)
        /*0020*/ 	.word	0x00000000


	//----- nvinfo : EIATTR_FRAME_SIZE
	.align		4
.L_23:
        /*0024*/ 	.byte	0x04, 0x11
        /*0026*/ 	.short	(.L_25 - .L_24)
	.align		4
.L_24:
        /*0028*/ 	.word	index@($__internal_0_$__cuda_sm10x_tcgen05_guardrail_trap_col_being_dealloced_not_returned_by_alloc)
        /*002c*/ 	.word	0x00000000


	//----- nvinfo : EIATTR_FRAME_SIZE
	.align		4
.L_25:
        /*0030*/ 	.byte	0x04, 0x11
        /*0032*/ 	.short	(.L_27 - .L_26)
	.align		4
.L_26:
        /*0034*/ 	.word	index@(_ZN7cutlass13device_kernelINS_4gemm6kernel13GemmUniversalIN4cute5tupleIJiiiiEEENS1_10collective13CollectiveMmaINS1_35MainloopSm100TmaUmmaWarpSpecializedILi17ELi2ELi4ENS5_IJNS4_1CILi4EEESB_NSA_ILi1EEEEEEEENS5_IJNSA_ILi128EEENSA_ILi64EEESG_EEENS_10bfloat16_tENS5_IJlSC_lEEESI_SJ_NS4_8TiledMMAINS4_8MMA_AtomIJNS4_26SM100_MMA_F16BF16_2x1SM_SSISI_SI_fLi128ELi64ELNS4_4UMMA5MajorE0ELSO_0ELNSN_7ScaleInE0ELSP_0EEEEEENS4_6LayoutINS5_IJSC_SC_SC_EEENS5_IJNSA_ILi0EEESU_SU_EEEEENS5_IJNS4_10UnderscoreESX_SX_EEEEENS4_28SM100_TMA_2SM_LOAD_MULTICASTENS4_14ComposedLayoutINS4_7SwizzleILi3ELi4ELi3EEENS4_18smem_ptr_flag_bitsILi16EEENSS_INS5_IJNSA_ILi8EEESG_EEENS5_IJSG_SC_EEEEEEEvNS4_8identityES10_S1A_vS1B_EENS_8epilogue10collective18CollectiveEpilogueINS1D_23Sm100TmaWarpSpecializedILi3ELi2ELi16ELb1ELb0EEEJNS5_IJSG_SG_SG_EEENS5_IJNSS_ISG_SC_EENSS_INS5_IJNSA_ILi16EEENSA_ILi2EEEEEENS5_IJSC_NSA_ILi32EEEEEEEEEEESI_SJ_SI_SJ_NS1D_6fusion15FusionCallbacksIS1H_NS1R_17LinearCombinationISI_fSI_fLNS_15FloatRoundStyleE2EEES1I_S1Q_JEEENS4_5SM1004TMEM4LOAD26SM100_TMEM_LOAD_32dp32b16xENS4_13SM90_TMA_LOADENS11_INS12_ILi1ELi4ELi3EEES15_NSS_INS5_IJS16_S1K_EEENS5_IJS1K_SC_EEEEEEENS4_39AutoVectorizingCopyWithAssumedAlignmentILi128EEENS4_14SM90_TMA_STOREES26_S28_S28_EEEvvEEEEvNT_6ParamsE)
        /*0038*/ 	.word	0x00000000


	//----- nvinfo : EIATTR_MIN_STACK_SIZE
	.align		4
.L_27:
        /*003c*/ 	.byte	0x04, 0x12
        /*003e*/ 	.short	(.L_29 - .L_28)
	.align		4
.L_28:
        /*0040*/ 	.word	index@(_ZN7cutlass13device_kernelINS_4gemm6kernel13GemmUniversalIN4cute5tupleIJiiiiEEENS1_10collective13CollectiveMmaINS1_35MainloopSm100TmaUmmaWarpSpecializedILi17ELi2ELi4ENS5_IJNS4_1CILi4EEESB_NSA_ILi1EEEEEEEENS5_IJNSA_ILi128EEENSA_ILi64EEESG_EEENS_10bfloat16_tENS5_IJlSC_lEEESI_SJ_NS4_8TiledMMAINS4_8MMA_AtomIJNS4_26SM100_MMA_F16BF16_2x1SM_SSISI_SI_fLi128ELi64ELNS4_4UMMA5MajorE0ELSO_0ELNSN_7ScaleInE0ELSP_0EEEEEENS4_6LayoutINS5_IJSC_SC_SC_EEENS5_IJNSA_ILi0EEESU_SU_EEEEENS5_IJNS4_10UnderscoreESX_SX_EEEEENS4_28SM100_TMA_2SM_LOAD_MULTICASTENS4_14ComposedLayoutINS4_7SwizzleILi3ELi4ELi3EEENS4_18smem_ptr_flag_bitsILi16EEENSS_INS5_IJNSA_ILi8EEESG_EEENS5_IJSG_SC_EEEEEEEvNS4_8identityES10_S1A_vS1B_EENS_8epilogue10collective18CollectiveEpilogueINS1D_23Sm100TmaWarpSpecializedILi3ELi2ELi16ELb1ELb0EEEJNS5_IJSG_SG_SG_EEENS5_IJNSS_ISG_SC_EENSS_INS5_IJNSA_ILi16EEENSA_ILi2EEEEEENS5_IJSC_NSA_ILi32EEEEEEEEEEESI_SJ_SI_SJ_NS1D_6fusion15FusionCallbacksIS1H_NS1R_17LinearCombinationISI_fSI_fLNS_15FloatRoundStyleE2EEES1I_S1Q_JEEENS4_5SM1004TMEM4LOAD26SM100_TMEM_LOAD_32dp32b16xENS4_13SM90_TMA_LOADENS11_INS12_ILi1ELi4ELi3EEES15_NSS_INS5_IJS16_S1K_EEENS5_IJS1K_SC_EEEEEEENS4_39AutoVectorizingCopyWithAssumedAlignmentILi128EEENS4_14SM90_TMA_STOREES26_S28_S28_EEEvvEEEEvNT_6ParamsE)
        /*0044*/ 	.word	0x00000000
.L_29:


//--------------------- .nv.compat                --------------------------
	.section	.nv.compat,"",@"SHT_CUDA_COMPAT_INFO"
	.align	4
        /*0000*/ 	.byte	0x02, 0x09, 0x01, 0x00, 0x02, 0x02, 0x02, 0x00, 0x02, 0x05, 0x05, 0x00, 0x03, 0x07, 0x01, 0x01
        /*0010*/ 	.byte	0x02, 0x03, 0x01, 0x00, 0x02, 0x06, 0x01, 0x00, 0x04, 0x0b, 0x08, 0x00, 0x09, 0x00, 0x00, 0x00
        /*0020*/ 	.byte	0x00, 0x00, 0x00, 0x00


//--------------------- .nv.info._ZN7cutlass13device_kernelINS_4gemm6kernel13GemmUniversalIN4cute5tupleIJiiiiEEENS1_10collective13CollectiveMmaINS1_35MainloopSm100TmaUmmaWarpSpecializedILi17ELi2ELi4ENS5_IJNS4_1CILi4EEESB_NSA_ILi1EEEEEEEENS5_IJNSA_ILi128EEENSA_ILi64EEESG_EEENS_10bfloat16_tENS5_IJlSC_lEEESI_SJ_NS4_8TiledMMAINS4_8MMA_AtomIJNS4_26SM100_MMA_F16BF16_2x1SM_SSISI_SI_fLi128ELi64ELNS4_4UMMA5MajorE0ELSO_0ELNSN_7ScaleInE0ELSP_0EEEEEENS4_6LayoutINS5_IJSC_SC_SC_EEENS5_IJNSA_ILi0EEESU_SU_EEEEENS5_IJNS4_10UnderscoreESX_SX_EEEEENS4_28SM100_TMA_2SM_LOAD_MULTICASTENS4_14ComposedLayoutINS4_7SwizzleILi3ELi4ELi3EEENS4_18smem_ptr_flag_bitsILi16EEENSS_INS5_IJNSA_ILi8EEESG_EEENS5_IJSG_SC_EEEEEEEvNS4_8identityES10_S1A_vS1B_EENS_8epilogue10collective18CollectiveEpilogueINS1D_23Sm100TmaWarpSpecializedILi3ELi2ELi16ELb1ELb0EEEJNS5_IJSG_SG_SG_EEENS5_IJNSS_ISG_SC_EENSS_INS5_IJNSA_ILi16EEENSA_ILi2EEEEEENS5_IJSC_NSA_ILi32EEEEEEEEEEESI_SJ_SI_SJ_NS1D_6fusion15FusionCallbacksIS1H_NS1R_17LinearCombinationISI_fSI_fLNS_15FloatRoundStyleE2EEES1I_S1Q_JEEENS4_5SM1004TMEM4LOAD26SM100_TMEM_LOAD_32dp32b16xENS4_13SM90_TMA_LOADENS11_INS12_ILi1ELi4ELi3EEES15_NSS_INS5_IJS16_S1K_EEENS5_IJS1K_SC_EEEEEEENS4_39AutoVectorizingCopyWithAssumedAlignmentILi128EEENS4_14SM90_TMA_STOREES26_S28_S28_EEEvvEEEEvNT_6ParamsE --------------------------
	.section	.nv.info._ZN7cutlass13device_kernelINS_4gemm6kernel13GemmUniversalIN4cute5tupleIJiiiiEEENS1_10collective13CollectiveMmaINS1_35MainloopSm100TmaUmmaWarpSpecializedILi17ELi2ELi4ENS5_IJNS4_1CILi4EEESB_NSA_ILi1EEEEEEEENS5_IJNSA_ILi128EEENSA_ILi64EEESG_EEENS_10bfloat16_tENS5_IJlSC_lEEESI_SJ_NS4_8TiledMMAINS4_8MMA_AtomIJNS4_26SM100_MMA_F16BF16_2x1SM_SSISI_SI_fLi128ELi64ELNS4_4UMMA5MajorE0ELSO_0ELNSN_7ScaleInE0ELSP_0EEEEEENS4_6LayoutINS5_IJSC_SC_SC_EEENS5_IJNSA_ILi0EEESU_SU_EEEEENS5_IJNS4_10UnderscoreESX_SX_EEEEENS4_28SM100_TMA_2SM_LOAD_MULTICASTENS4_14ComposedLayoutINS4_7SwizzleILi3ELi4ELi3EEENS4_18smem_ptr_flag_bitsILi16EEENSS_INS5_IJNSA_ILi8EEESG_EEENS5_IJSG_SC_EEEEEEEvNS4_8identityES10_S1A_vS1B_EENS_8epilogue10collective18CollectiveEpilogueINS1D_23Sm100TmaWarpSpecializedILi3ELi2ELi16ELb1ELb0EEEJNS5_IJSG_SG_SG_EEENS5_IJNSS_ISG_SC_EENSS_INS5_IJNSA_ILi16EEENSA_ILi2EEEEEENS5_IJSC_NSA_ILi32EEEEEEEEEEESI_SJ_SI_SJ_NS1D_6fusion15FusionCallbacksIS1H_NS1R_17LinearCombinationISI_fSI_fLNS_15FloatRoundStyleE2EEES1I_S1Q_JEEENS4_5SM1004TMEM4LOAD26SM100_TMEM_LOAD_32dp32b16xENS4_13SM90_TMA_LOADENS11_INS12_ILi1ELi4ELi3EEES15_NSS_INS5_IJS16_S1K_EEENS5_IJS1K_SC_EEEEEEENS4_39AutoVectorizingCopyWithAssumedAlignmentILi128EEENS4_14SM90_TMA_STOREES26_S28_S28_EEEvvEEEEvNT_6ParamsE,"",@"SHT_CUDA_INFO"
	.sectionflags	@""
	.align	4


	//----- nvinfo : EIATTR_CUDA_API_VERSION
	.align		4
        /*0000*/ 	.byte	0x04, 0x37
        /*0002*/ 	.short	(.L_31 - .L_30)
.L_30:
        /*0004*/ 	.word	0x00000082


	//----- nvinfo : EIATTR_KPARAM_INFO
	.align		4
.L_31:
        /*0008*/ 	.byte	0x04, 0x17
        /*000a*/ 	.short	(.L_33 - .L_32)
.L_32:
        /*000c*/ 	.word	0x00000000
        /*0010*/ 	.short	0x0000
        /*0012*/ 	.short	0x0000
        /*0014*/ 	.byte	0x00, 0xf0, 0x01, 0x20


	//----- nvinfo : EIATTR_AT_ENTRY_FRAGMENTS
	.align		4
.L_33:
        /*0018*/ 	.byte	0x04, 0x4f
        /*001a*/ 	.short	(.L_35 - .L_34)


	//   ....[0]....
.L_34:
        /*001c*/ 	.word	0x00000007


	//----- nvinfo : EIATTR_RESERVED_SMEM_USED
	.align		4
.L_35:
        /*0020*/ 	.byte	0x01, 0x41
	.zero		2


	//----- nvinfo : EIATTR_SPARSE_MMA_MASK
	.align		4
        /*0024*/ 	.byte	0x03, 0x50
        /*0026*/ 	.short	0x0000


	//----- nvinfo : EIATTR_TCGEN05_2CTA_USED
	.align		4
        /*0028*/ 	.byte	0x01, 0x52
	.zero		2


	//----- nvinfo : EIATTR_MAXREG_COUNT
	.align		4
        /*002c*/ 	.byte	0x03, 0x1b
        /*002e*/ 	.short	0x00ff


	//----- nvinfo : EIATTR_NUM_BARRIERS
	.align		4
        /*0030*/ 	.byte	0x02, 0x4c
        /*0032*/ 	.byte	0x07
	.zero		1


	//----- nvinfo : EIATTR_EXTERNS
	.align		4
        /*0034*/ 	.byte	0x04, 0x0f
        /*0036*/ 	.short	(.L_37 - .L_36)


	//   ....[0]....
	.align		4
.L_36:
        /*0038*/ 	.word	index@(__assertfail)


	//----- nvinfo : EIATTR_MERCURY_ISA_VERSION
	.align		4
.L_37:
        /*003c*/ 	.byte	0x03, 0x5f
        /*003e*/ 	.short	0x0101


	//----- nvinfo : EIATTR_INT_WARP_WIDE_INSTR_OFFSETS
	.align		4
        /*0040*/ 	.byte	0x04, 0x31
        /*0042*/ 	.short	(.L_39 - .L_38)


	//   ....[0]....
.L_38:
        /*0044*/ 	.word	0x00000f80


	//   ....[1]....
        /*0048*/ 	.word	0x00001040


	//   ....[2]....
        /*004c*/ 	.word	0x00004fb0


	//   ....[3]....
        /*0050*/ 	.word	0x00004fe0


	//   ....[4]....
        /*0054*/ 	.word	0x00005000


	//   ....[5]....
        /*0058*/ 	.word	0x00005bc0


	//   ....[6]....
        /*005c*/ 	.word	0x00005c80


	//   ....[7]....
        /*0060*/ 	.word	0x00005cf0


	//   ....[8]....
        /*0064*/ 	.word	0x00005e20


	//   ....[9]....
        /*0068*/ 	.word	0x00005f40


	//   ....[10]....
        /*006c*/ 	.word	0x00005f80


	//----- nvinfo : EIATTR_COOP_GROUP_MASK_REGIDS
	.align		4
.L_39:
        /*0070*/ 	.byte	0x04, 0x29
        /*0072*/ 	.short	(.L_41 - .L_40)


	//   ....[0]....
.L_40:
        /*0074*/ 	.word	0xffffffff


	//   ....[1]....
        /*0078*/ 	.word	0xffffffff


	//   ....[2]....
        /*007c*/ 	.word	0xffffffff


	//   ....[3]....
        /*0080*/ 	.word	0xffffffff


	//   ....[4]....
        /*0084*/ 	.word	0xffffffff


	//   ....[5]....
        /*0088*/ 	.word	0xffffffff


	//   ....[6]....
        /*008c*/ 	.word	0xffffffff


	//   ....[7]....
        /*0090*/ 	.word	0xffffffff


	//   ....[8]....
        /*0094*/ 	.word	0xffffffff


	//   ....[9]....
        /*0098*/ 	.word	0xffffffff


	//   ....[10]....
        /*009c*/ 	.word	0xffffffff


	//   ....[11]....
        /*00a0*/ 	.word	0xffffffff


	//   ....[12]....
        /*00a4*/ 	.word	0xffffffff


	//   ....[13]....
        /*00a8*/ 	.word	0xffffffff


	//----- nvinfo : EIATTR_COOP_GROUP_INSTR_OFFSETS
	.align		4
.L_41:
        /*00ac*/ 	.byte	0x04, 0x28
        /*00ae*/ 	.short	(.L_43 - .L_42)


	//   ....[0]....
.L_42:
        /*00b0*/ 	.word	0x000000b0


	//   ....[1]....
        /*00b4*/ 	.word	0x00000510


	//   ....[2]....
        /*00b8*/ 	.word	0x000008b0


	//   ....[3]....
        /*00bc*/ 	.word	0x00000a30


	//   ....[4]....
        /*00c0*/ 	.word	0x00000b30


	//   ....[5]....
        /*00c4*/ 	.word	0x00000ca0


	//   ....[6]....
        /*00c8*/ 	.word	0x00000e40


	//   ....[7]....
        /*00cc*/ 	.word	0x000010a0


	//   ....[8]....
        /*00d0*/ 	.word	0x00002750


	//   ....[9]....
        /*00d4*/ 	.word	0x00003d90


	//   ....[10]....
        /*00d8*/ 	.word	0x00004260


	//   ....[11]....
        /*00dc*/ 	.word	0x00004290


	//   ....[12]....
        /*00e0*/ 	.word	0x00004eb0


	//   ....[13]....
        /*00e4*/ 	.word	0x000050c0


	//----- nvinfo : EIATTR_VRC_CTA_INIT_COUNT
	.align		4
.L_43:
        /*00e8*/ 	.byte	0x02, 0x4a
        /*00ea*/ 	.byte	0x80
	.zero		1


	//----- nvinfo : EIATTR_SYSCALL_OFFSETS
	.align		4
        /*00ec*/ 	.byte	0x04, 0x46
        /*00ee*/ 	.short	(.L_45 - .L_44)


	//   ....[0]....
.L_44:
        /*00f0*/ 	.word	0x00006c40


	//   ....[1]....
        /*00f4*/ 	.word	0x00006d30


	//   ....[2]....
        /*00f8*/ 	.word	0x000074e0


	//   ....[3]....
        /*00fc*/ 	.word	0x00007e70


	//----- nvinfo : EIATTR_MBARRIER_INSTR_OFFSETS
	.align		4
.L_45:
        /*0100*/ 	.byte	0x04, 0x39
        /*0102*/ 	.short	(.L_47 - .L_46)


	//   ....[0]....
.L_46:
        /*0104*/ 	.word	0x00000670
        /*0108*/ 	.word	0x000000ff
        /*010c*/ 	.word	0x00000000
        /*0110*/ 	.short	0x0100
        /*0112*/ 	.byte	0x04
	.zero		1


	//   ....[1]....
        /*0114*/ 	.word	0x00000680
        /*0118*/ 	.word	0x000000ff
        /*011c*/ 	.word	0x00000088
        /*0120*/ 	.short	0x0100
        /*0122*/ 	.byte	0x04
	.zero		1


	//   ....[2]....
        /*0124*/ 	.word	0x00000690
        /*0128*/ 	.word	0x000000ff
        /*012c*/ 	.word	0x00000008
        /*0130*/ 	.short	0x0100
        /*0132*/ 	.byte	0x04
	.zero		1


	//   ....[3]....
        /*0134*/ 	.word	0x000006a0
        /*0138*/ 	.word	0x000000ff
        /*013c*/ 	.word	0x00000090
        /*0140*/ 	.short	0x0100
        /*0142*/ 	.byte	0x04
	.zero		1


	//   ....[4]....
        /*0144*/ 	.word	0x000006b0
        /*0148*/ 	.word	0x000000ff
        /*014c*/ 	.word	0x00000010
        /*0150*/ 	.short	0x0100
        /*0152*/ 	.byte	0x04
	.zero		1


	//   ....[5]....
        /*0154*/ 	.word	0x000006c0
        /*0158*/ 	.word	0x000000ff
        /*015c*/ 	.word	0x00000098
        /*0160*/ 	.short	0x0100
        /*0162*/ 	.byte	0x04
	.zero		1


	//   ....[6]....
        /*0164*/ 	.word	0x000006d0
        /*0168*/ 	.word	0x000000ff
        /*016c*/ 	.word	0x00000018
        /*0170*/ 	.short	0x0100
        /*0172*/ 	.byte	0x04
	.zero		1


	//   ....[7]....
        /*0174*/ 	.word	0x000006e0
        /*0178*/ 	.word	0x000000ff
        /*017c*/ 	.word	0x000000a0
        /*0180*/ 	.short	0x0100
        /*0182*/ 	.byte	0x04
	.zero		1


	//   ....[8]....
        /*0184*/ 	.word	0x000006f0
        /*0188*/ 	.word	0x000000ff
        /*018c*/ 	.word	0x00000020
        /*0190*/ 	.short	0x0100
        /*0192*/ 	.byte	0x04
	.zero		1


	//   ....[9]....
        /*0194*/ 	.word	0x00000700
        /*0198*/ 	.word	0x000000ff
        /*019c*/ 	.word	0x000000a8
        /*01a0*/ 	.short	0x0100
        /*01a2*/ 	.byte	0x04
	.zero		1


	//   ....[10]....
        /*01a4*/ 	.word	0x00000710
        /*01a8*/ 	.word	0x000000ff
        /*01ac*/ 	.word	0x00000028
        /*01b0*/ 	.short	0x0100
        /*01b2*/ 	.byte	0x04
	.zero		1


	//   ....[11]....
        /*01b4*/ 	.word	0x00000720
        /*01b8*/ 	.word	0x000000ff
        /*01bc*/ 	.word	0x000000b0
        /*01c0*/ 	.short	0x0100
        /*01c2*/ 	.byte	0x04
	.zero		1


	//   ....[12]....
        /*01c4*/ 	.word	0x00000730
        /*01c8*/ 	.word	0x000000ff
        /*01cc*/ 	.word	0x00000030
        /*01d0*/ 	.short	0x0100
        /*01d2*/ 	.byte	0x04
	.zero		1


	//   ....[13]....
        /*01d4*/ 	.word	0x00000740
        /*01d8*/ 	.word	0x000000ff
        /*01dc*/ 	.word	0x000000b8
        /*01e0*/ 	.short	0x0100
        /*01e2*/ 	.byte	0x04
	.zero		1


	//   ....[14]....
        /*01e4*/ 	.word	0x00000750
        /*01e8*/ 	.word	0x000000ff
        /*01ec*/ 	.word	0x00000038
        /*01f0*/ 	.short	0x0100
        /*01f2*/ 	.byte	0x04
	.zero		1


	//   ....[15]....
        /*01f4*/ 	.word	0x00000760
        /*01f8*/ 	.word	0x000000ff
        /*01fc*/ 	.word	0x000000c0
        /*0200*/ 	.short	0x0100
        /*0202*/ 	.byte	0x04
	.zero		1


	//   ....[16]....
        /*0204*/ 	.word	0x00000770
        /*0208*/ 	.word	0x000000ff
        /*020c*/ 	.word	0x00000040
        /*0210*/ 	.short	0x0100
        /*0212*/ 	.byte	0x04
	.zero		1


	//   ....[17]....
        /*0214*/ 	.word	0x00000780
        /*0218*/ 	.word	0x000000ff
        /*021c*/ 	.word	0x000000c8
        /*0220*/ 	.short	0x0100
        /*0222*/ 	.byte	0x04
	.zero		1


	//   ....[18]....
        /*0224*/ 	.word	0x00000790
        /*0228*/ 	.word	0x000000ff
        /*022c*/ 	.word	0x00000048
        /*0230*/ 	.short	0x0100
        /*0232*/ 	.byte	0x04
	.zero		1


	//   ....[19]....
        /*0234*/ 	.word	0x000007a0
        /*0238*/ 	.word	0x000000ff
        /*023c*/ 	.word	0x000000d0
        /*0240*/ 	.short	0x0100
        /*0242*/ 	.byte	0x04
	.zero		1


	//   ....[20]....
        /*0244*/ 	.word	0x000007b0
        /*0248*/ 	.word	0x000000ff
        /*024c*/ 	.word	0x00000050
        /*0250*/ 	.short	0x0100
        /*0252*/ 	.byte	0x04
	.zero		1


	//   ....[21]....
        /*0254*/ 	.word	0x000007c0
        /*0258*/ 	.word	0x000000ff
        /*025c*/ 	.word	0x000000d8
        /*0260*/ 	.short	0x0100
        /*0262*/ 	.byte	0x04
	.zero		1


	//   ....[22]....
        /*0264*/ 	.word	0x000007d0
        /*0268*/ 	.word	0x000000ff
        /*026c*/ 	.word	0x00000058
        /*0270*/ 	.short	0x0100
        /*0272*/ 	.byte	0x04
	.zero		1


	//   ....[23]....
        /*0274*/ 	.word	0x000007e0
        /*0278*/ 	.word	0x000000ff
        /*027c*/ 	.word	0x000000e0
        /*0280*/ 	.short	0x0100
        /*0282*/ 	.byte	0x04
	.zero		1


	//   ....[24]....
        /*0284*/ 	.word	0x000007f0
        /*0288*/ 	.word	0x000000ff
        /*028c*/ 	.word	0x00000060
        /*0290*/ 	.short	0x0100
        /*0292*/ 	.byte	0x04
	.zero		1


	//   ....[25]....
        /*0294*/ 	.word	0x00000800
        /*0298*/ 	.word	0x000000ff
        /*029c*/ 	.word	0x000000e8
        /*02a0*/ 	.short	0x0100
        /*02a2*/ 	.byte	0x04
	.zero		1


	//   ....[26]....
        /*02a4*/ 	.word	0x00000810
        /*02a8*/ 	.word	0x000000ff
        /*02ac*/ 	.word	0x00000068
        /*02b0*/ 	.short	0x0100
        /*02b2*/ 	.byte	0x04
	.zero		1


	//   ....[27]....
        /*02b4*/ 	.word	0x00000820
        /*02b8*/ 	.word	0x000000ff
        /*02bc*/ 	.word	0x000000f0
        /*02c0*/ 	.short	0x0100
        /*02c2*/ 	.byte	0x04
	.zero		1


	//   ....[28]....
        /*02c4*/ 	.word	0x00000830
        /*02c8*/ 	.word	0x000000ff
        /*02cc*/ 	.word	0x00000070
        /*02d0*/ 	.short	0x0100
        /*02d2*/ 	.byte	0x04
	.zero		1


	//   ....[29]....
        /*02d4*/ 	.word	0x00000840
        /*02d8*/ 	.word	0x000000ff
        /*02dc*/ 	.word	0x000000f8
        /*02e0*/ 	.short	0x0100
        /*02e2*/ 	.byte	0x04
	.zero		1


	//   ....[30]....
        /*02e4*/ 	.word	0x00000850
        /*02e8*/ 	.word	0x000000ff
        /*02ec*/ 	.word	0x00000078
        /*02f0*/ 	.short	0x0100
        /*02f2*/ 	.byte	0x04
	.zero		1


	//   ....[31]....
        /*02f4*/ 	.word	0x00000860
        /*02f8*/ 	.word	0x000000ff
        /*02fc*/ 	.word	0x00000100
        /*0300*/ 	.short	0x0100
        /*0302*/ 	.byte	0x04
	.zero		1


	//   ....[32]....
        /*0304*/ 	.word	0x00000870
        /*0308*/ 	.word	0x000000ff
        /*030c*/ 	.word	0x00000080
        /*0310*/ 	.short	0x0100
        /*0312*/ 	.byte	0x04
	.zero		1


	//   ....[33]....
        /*0314*/ 	.word	0x00000880
        /*0318*/ 	.word	0x000000ff
        /*031c*/ 	.word	0x00000108
        /*0320*/ 	.short	0x0100
        /*0322*/ 	.byte	0x04
	.zero		1


	//   ....[34]....
        /*0324*/ 	.word	0x000009c0
        /*0328*/ 	.word	0x000000ff
        /*032c*/ 	.word	0x00000110
        /*0330*/ 	.short	0x0100
        /*0332*/ 	.byte	0x04
	.zero		1


	//   ....[35]....
        /*0334*/ 	.word	0x000009d0
        /*0338*/ 	.word	0x000000ff
        /*033c*/ 	.word	0x00000128
        /*0340*/ 	.short	0x0100
        /*0342*/ 	.byte	0x04
	.zero		1


	//   ....[36]....
        /*0344*/ 	.word	0x000009e0
        /*0348*/ 	.word	0x000000ff
        /*034c*/ 	.word	0x00000118
        /*0350*/ 	.short	0x0100
        /*0352*/ 	.byte	0x04
	.zero		1


	//   ....[37]....
        /*0354*/ 	.word	0x000009f0
        /*0358*/ 	.word	0x000000ff
        /*035c*/ 	.word	0x00000130
        /*0360*/ 	.short	0x0100
        /*0362*/ 	.byte	0x04
	.zero		1


	//   ....[38]....
        /*0364*/ 	.word	0x00000a00
        /*0368*/ 	.word	0x000000ff
        /*036c*/ 	.word	0x00000120
        /*0370*/ 	.short	0x0100
        /*0372*/ 	.byte	0x04
	.zero		1


	//   ....[39]....
        /*0374*/ 	.word	0x00000a10
        /*0378*/ 	.word	0x000000ff
        /*037c*/ 	.word	0x00000138
        /*0380*/ 	.short	0x0100
        /*0382*/ 	.byte	0x04
	.zero		1


	//   ....[40]....
        /*0384*/ 	.word	0x00000b00
        /*0388*/ 	.word	0x000000ff
        /*038c*/ 	.word	0x00000140
        /*0390*/ 	.short	0x0100
        /*0392*/ 	.byte	0x06
	.zero		1


	//   ....[41]....
        /*0394*/ 	.word	0x00000b10
        /*0398*/ 	.word	0x000000ff
        /*039c*/ 	.word	0x00000148
        /*03a0*/ 	.short	0x0100
        /*03a2*/ 	.byte	0x06
	.zero		1


	//   ....[42]....
        /*03a4*/ 	.word	0x00000c50
        /*03a8*/ 	.word	0x000000ff
        /*03ac*/ 	.word	0x00000150
        /*03b0*/ 	.short	0x0100
        /*03b2*/ 	.byte	0x06
	.zero		1


	//   ....[43]....
        /*03b4*/ 	.word	0x00000c60
        /*03b8*/ 	.word	0x000000ff
        /*03bc*/ 	.word	0x00000160
        /*03c0*/ 	.short	0x0100
        /*03c2*/ 	.byte	0x06
	.zero		1


	//   ....[44]....
        /*03c4*/ 	.word	0x00000c70
        /*03c8*/ 	.word	0x000000ff
        /*03cc*/ 	.word	0x00000158
        /*03d0*/ 	.short	0x0100
        /*03d2*/ 	.byte	0x06
	.zero		1


	//   ....[45]....
        /*03d4*/ 	.word	0x00000c80
        /*03d8*/ 	.word	0x000000ff
        /*03dc*/ 	.word	0x00000168
        /*03e0*/ 	.short	0x0100
        /*03e2*/ 	.byte	0x06
	.zero		1


	//   ....[46]....
        /*03e4*/ 	.word	0x00000db0
        /*03e8*/ 	.word	0x000000ff
        /*03ec*/ 	.word	0x00000170
        /*03f0*/ 	.short	0x0100
        /*03f2*/ 	.byte	0x04
	.zero		1


	//   ....[47]....
        /*03f4*/ 	.word	0x00000dc0
        /*03f8*/ 	.word	0x000000ff
        /*03fc*/ 	.word	0x00000190
        /*0400*/ 	.short	0x0100
        /*0402*/ 	.byte	0x04
	.zero		1


	//   ....[48]....
        /*0404*/ 	.word	0x00000dd0
        /*0408*/ 	.word	0x000000ff
        /*040c*/ 	.word	0x00000178
        /*0410*/ 	.short	0x0100
        /*0412*/ 	.byte	0x04
	.zero		1


	//   ....[49]....
        /*0414*/ 	.word	0x00000de0
        /*0418*/ 	.word	0x000000ff
        /*041c*/ 	.word	0x00000198
        /*0420*/ 	.short	0x0100
        /*0422*/ 	.byte	0x04
	.zero		1


	//   ....[50]....
        /*0424*/ 	.word	0x00000df0
        /*0428*/ 	.word	0x000000ff
        /*042c*/ 	.word	0x00000180
        /*0430*/ 	.short	0x0100
        /*0432*/ 	.byte	0x04
	.zero		1


	//   ....[51]....
        /*0434*/ 	.word	0x00000e00
        /*0438*/ 	.word	0x000000ff
        /*043c*/ 	.word	0x000001a0
        /*0440*/ 	.short	0x0100
        /*0442*/ 	.byte	0x04
	.zero		1


	//   ....[52]....
        /*0444*/ 	.word	0x00000e10
        /*0448*/ 	.word	0x000000ff
        /*044c*/ 	.word	0x00000188
        /*0450*/ 	.short	0x0100
        /*0452*/ 	.byte	0x04
	.zero		1


	//   ....[53]....
        /*0454*/ 	.word	0x00000e20
        /*0458*/ 	.word	0x000000ff
        /*045c*/ 	.word	0x000001a8
        /*0460*/ 	.short	0x0100
        /*0462*/ 	.byte	0x04
	.zero		1


	//   ....[54]....
        /*0464*/ 	.word	0x00000f20
        /*0468*/ 	.word	0x000000ff
        /*046c*/ 	.word	0x000001b0
        /*0470*/ 	.short	0x0100
        /*0472*/ 	.byte	0x04
	.zero		1


	//   ....[55]....
        /*0474*/ 	.word	0x00000f30
        /*0478*/ 	.word	0x000000ff
        /*047c*/ 	.word	0x000001c0
        /*0480*/ 	.short	0x0100
        /*0482*/ 	.byte	0x04
	.zero		1


	//   ....[56]....
        /*0484*/ 	.word	0x00000f40
        /*0488*/ 	.word	0x000000ff
        /*048c*/ 	.word	0x000001b8
        /*0490*/ 	.short	0x0100
        /*0492*/ 	.byte	0x04
	.zero		1


	//   ....[57]....
        /*0494*/ 	.word	0x00000f50
        /*0498*/ 	.word	0x000000ff
        /*049c*/ 	.word	0x000001c8
        /*04a0*/ 	.short	0x0100
        /*04a2*/ 	.byte	0x04
	.zero		1


	//   ....[58]....
        /*04a4*/ 	.word	0x00001060
        /*04a8*/ 	.word	0x000000ff
        /*04ac*/ 	.word	0x000001d0
        /*04b0*/ 	.short	0x0100
        /*04b2*/ 	.byte	0x06
	.zero		1


	//   ....[59]....
        /*04b4*/ 	.word	0x00001f70
        /*04b8*/ 	.word	0x00000000
        /*04bc*/ 	.word	0x000001c0
        /*04c0*/ 	.short	0x010a
        /*04c2*/ 	.byte	0xff
	.zero		1


	//   ....[60]....
        /*04c4*/ 	.word	0x00001fa0
        /*04c8*/ 	.word	0x00000000
        /*04cc*/ 	.word	0x000001b0
        /*04d0*/ 	.short	0x0101
        /*04d2*/ 	.byte	0xff
	.zero		1


	//   ....[61]....
        /*04d4*/ 	.word	0x00002040
        /*04d8*/ 	.word	0x000000ff
        /*04dc*/ 	.word	0x00000088
        /*04e0*/ 	.short	0x010a
        /*04e2*/ 	.byte	0x04
	.zero		1


	//   ....[62]....
        /*04e4*/ 	.word	0x00002110
        /*04e8*/ 	.word	0x000000ff
        /*04ec*/ 	.word	0x00000088
        /*04f0*/ 	.short	0x010a
        /*04f2*/ 	.byte	0x21
	.zero		1


	//   ....[63]....
        /*04f4*/ 	.word	0x000022c0
        /*04f8*/ 	.word	0x000000ff
        /*04fc*/ 	.word	0x00000088
        /*0500*/ 	.short	0x010a
        /*0502*/ 	.byte	0x05
	.zero		1


	//   ....[64]....
        /*0504*/ 	.word	0x00002400
        /*0508*/ 	.word	0x000000ff
        /*050c*/ 	.word	0x00000148
        /*0510*/ 	.short	0x0101
        /*0512*/ 	.byte	0x15
	.zero		1


	//   ....[65]....
        /*0514*/ 	.word	0x00002420
        /*0518*/ 	.word	0x000000ff
        /*051c*/ 	.word	0x00000088
        /*0520*/ 	.short	0x010a
        /*0522*/ 	.byte	0x04
	.zero		1


	//   ....[66]....
        /*0524*/ 	.word	0x000024a0
        /*0528*/ 	.word	0x000000ff
        /*052c*/ 	.word	0x00000088
        /*0530*/ 	.short	0x010a
        /*0532*/ 	.byte	0x11
	.zero		1


	//   ....[67]....
        /*0534*/ 	.word	0x00002630
        /*0538*/ 	.word	0x000000ff
        /*053c*/ 	.word	0x00000088
        /*0540*/ 	.short	0x010a
        /*0542*/ 	.byte	0x05
	.zero		1


	//   ....[68]....
        /*0544*/ 	.word	0x00002780
        /*0548*/ 	.word	0x00000003
        /*054c*/ 	.word	0x00000150
        /*0550*/ 	.short	0x010a
        /*0552*/ 	.byte	0xff
	.zero		1


	//   ....[69]....
        /*0554*/ 	.word	0x000028d0
        /*0558*/ 	.word	0x00000000
        /*055c*/ 	.word	0x00000000
        /*0560*/ 	.short	0x0101
        /*0562*/ 	.byte	0xff
	.zero		1


	//   ....[70]....
        /*0564*/ 	.word	0x00002e90
        /*0568*/ 	.word	0x000000ff
        /*056c*/ 	.word	0x00000000
        /*0570*/ 	.short	0x010a
        /*0572*/ 	.byte	0x04
	.zero		1


	//   ....[71]....
        /*0574*/ 	.word	0x00002f20
        /*0578*/ 	.word	0x000000ff
        /*057c*/ 	.word	0x00000000
        /*0580*/ 	.short	0x010a
        /*0582*/ 	.byte	0x05
	.zero		1


	//   ....[72]....
        /*0584*/ 	.word	0x00002fb0
        /*0588*/ 	.word	0x000000ff
        /*058c*/ 	.word	0x00000000
        /*0590*/ 	.short	0x010a
        /*0592*/ 	.byte	0x05
	.zero		1


	//   ....[73]....
        /*0594*/ 	.word	0x00003040
        /*0598*/ 	.word	0x000000ff
        /*059c*/ 	.word	0x00000000
        /*05a0*/ 	.short	0x010a
        /*05a2*/ 	.byte	0x05
	.zero		1


	//   ....[74]....
        /*05a4*/ 	.word	0x000030d0
        /*05a8*/ 	.word	0x000000ff
        /*05ac*/ 	.word	0x00000000
        /*05b0*/ 	.short	0x010a
        /*05b2*/ 	.byte	0x05
	.zero		1


	//   ....[75]....
        /*05b4*/ 	.word	0x00003160
        /*05b8*/ 	.word	0x000000ff
        /*05bc*/ 	.word	0x00000000
        /*05c0*/ 	.short	0x010a
        /*05c2*/ 	.byte	0x05
	.zero		1


	//   ....[76]....
        /*05c4*/ 	.word	0x000031f0
        /*05c8*/ 	.word	0x000000ff
        /*05cc*/ 	.word	0x00000000
        /*05d0*/ 	.short	0x010a
        /*05d2*/ 	.byte	0x05
	.zero		1


	//   ....[77]....
        /*05d4*/ 	.word	0x00003280
        /*05d8*/ 	.word	0x000000ff
        /*05dc*/ 	.word	0x00000000
        /*05e0*/ 	.short	0x010a
        /*05e2*/ 	.byte	0x05
	.zero		1


	//   ....[78]....
        /*05e4*/ 	.word	0x00003310
        /*05e8*/ 	.word	0x000000ff
        /*05ec*/ 	.word	0x00000000
        /*05f0*/ 	.short	0x010a
        /*05f2*/ 	.byte	0x05
	.zero		1


	//   ....[79]....
        /*05f4*/ 	.word	0x000033a0
        /*05f8*/ 	.word	0x000000ff
        /*05fc*/ 	.word	0x00000000
        /*0600*/ 	.short	0x010a
        /*0602*/ 	.byte	0x05
	.zero		1


	//   ....[80]....
        /*0604*/ 	.word	0x00003430
        /*0608*/ 	.word	0x000000ff
        /*060c*/ 	.word	0x00000000
        /*0610*/ 	.short	0x010a
        /*0612*/ 	.byte	0x05
	.zero		1


	//   ....[81]....
        /*0614*/ 	.word	0x000034c0
        /*0618*/ 	.word	0x000000ff
        /*061c*/ 	.word	0x00000000
        /*0620*/ 	.short	0x010a
        /*0622*/ 	.byte	0x05
	.zero		1


	//   ....[82]....
        /*0624*/ 	.word	0x00003550
        /*0628*/ 	.word	0x000000ff
        /*062c*/ 	.word	0x00000000
        /*0630*/ 	.short	0x010a
        /*0632*/ 	.byte	0x05
	.zero		1


	//   ....[83]....
        /*0634*/ 	.word	0x000035e0
        /*0638*/ 	.word	0x000000ff
        /*063c*/ 	.word	0x00000000
        /*0640*/ 	.short	0x010a
        /*0642*/ 	.byte	0x05
	.zero		1


	//   ....[84]....
        /*0644*/ 	.word	0x00003670
        /*0648*/ 	.word	0x000000ff
        /*064c*/ 	.word	0x00000000
        /*0650*/ 	.short	0x010a
        /*0652*/ 	.byte	0x05
	.zero		1


	//   ....[85]....
        /*0654*/ 	.word	0x00003700
        /*0658*/ 	.word	0x000000ff
        /*065c*/ 	.word	0x00000000
        /*0660*/ 	.short	0x010a
        /*0662*/ 	.byte	0x05
	.zero		1


	//   ....[86]....
        /*0664*/ 	.word	0x000037a0
        /*0668*/ 	.word	0x00000000
        /*066c*/ 	.word	0x00000000
        /*0670*/ 	.short	0x010a
        /*0672*/ 	.byte	0xff
	.zero		1


	//   ....[87]....
        /*0674*/ 	.word	0x000038e0
        /*0678*/ 	.word	0x00000002
        /*067c*/ 	.word	0x000001b0
        /*0680*/ 	.short	0x010a
        /*0682*/ 	.byte	0xff
	.zero		1


	//   ....[88]....
        /*0684*/ 	.word	0x00003950
        /*0688*/ 	.word	0x00000002
        /*068c*/ 	.word	0x00000000
        /*0690*/ 	.short	0x0101
        /*0692*/ 	.byte	0xff
	.zero		1


	//   ....[89]....
        /*0694*/ 	.word	0x00003970
        /*0698*/ 	.word	0x000000ff
        /*069c*/ 	.word	0x00000160
        /*06a0*/ 	.short	0x010a
        /*06a2*/ 	.byte	0x04
	.zero		1


	//   ....[90]....
        /*06a4*/ 	.word	0x00003a90
        /*06a8*/ 	.word	0x00000002
        /*06ac*/ 	.word	0x00000150
        /*06b0*/ 	.short	0x010a
        /*06b2*/ 	.byte	0xff
	.zero		1


	//   ....[91]....
        /*06b4*/ 	.word	0x00003b90
        /*06b8*/ 	.word	0x00000002
        /*06bc*/ 	.word	0x00000000
        /*06c0*/ 	.short	0x0101
        /*06c2*/ 	.byte	0xff
	.zero		1


	//   ....[92]....
        /*06c4*/ 	.word	0x00003c20
        /*06c8*/ 	.word	0x000000ff
        /*06cc*/ 	.word	0x00000160
        /*06d0*/ 	.short	0x0106
        /*06d2*/ 	.byte	0x04
	.zero		1


	//   ....[93]....
        /*06d4*/ 	.word	0x00003c40
        /*06d8*/ 	.word	0x000000ff
        /*06dc*/ 	.word	0x00000160
        /*06e0*/ 	.short	0x010a
        /*06e2*/ 	.byte	0x04
	.zero		1


	//   ....[94]....
        /*06e4*/ 	.word	0x00003cd0
        /*06e8*/ 	.word	0x000000ff
        /*06ec*/ 	.word	0x00000160
        /*06f0*/ 	.short	0x0106
        /*06f2*/ 	.byte	0x07
	.zero		1


	//   ....[95]....
        /*06f4*/ 	.word	0x00003d10
        /*06f8*/ 	.word	0x00000000
        /*06fc*/ 	.word	0x00000160
        /*0700*/ 	.short	0x010a
        /*0702*/ 	.byte	0xff
	.zero		1


	//   ....[96]....
        /*0704*/ 	.word	0x00003f60
        /*0708*/ 	.word	0x000000ff
        /*070c*/ 	.word	0x00000008
        /*0710*/ 	.short	0x010a
        /*0712*/ 	.byte	0x05
	.zero		1


	//   ....[97]....
        /*0714*/ 	.word	0x00003f80
        /*0718*/ 	.word	0x000000ff
        /*071c*/ 	.word	0x00000008
        /*0720*/ 	.short	0x010a
        /*0722*/ 	.byte	0x05
	.zero		1


	//   ....[98]....
        /*0724*/ 	.word	0x00004110
        /*0728*/ 	.word	0x000000ff
        /*072c*/ 	.word	0x00000008
        /*0730*/ 	.short	0x010a
        /*0732*/ 	.byte	0x05
	.zero		1


	//   ....[99]....
        /*0734*/ 	.word	0x00004130
        /*0738*/ 	.word	0x000000ff
        /*073c*/ 	.word	0x00000008
        /*0740*/ 	.short	0x010a
        /*0742*/ 	.byte	0x05
	.zero		1


	//   ....[100]....
        /*0744*/ 	.word	0x000041f0
        /*0748*/ 	.word	0x000000ff
        /*074c*/ 	.word	0x00000000
        /*0750*/ 	.short	0x0101
        /*0752*/ 	.byte	0x04
	.zero		1


	//   ....[101]....
        /*0754*/ 	.word	0x00004530
        /*0758*/ 	.word	0x00000000
        /*075c*/ 	.word	0x00000150
        /*0760*/ 	.short	0x010a
        /*0762*/ 	.byte	0xff
	.zero		1


	//   ....[102]....
        /*0764*/ 	.word	0x000045f0
        /*0768*/ 	.word	0x00000000
        /*076c*/ 	.word	0x00000000
        /*0770*/ 	.short	0x0101
        /*0772*/ 	.byte	0xff
	.zero		1


	//   ....[103]....
        /*0774*/ 	.word	0x000046b0
        /*0778*/ 	.word	0x000000ff
        /*077c*/ 	.word	0x00000000
        /*0780*/ 	.short	0x010a
        /*0782*/ 	.byte	0x04
	.zero		1


	//   ....[104]....
        /*0784*/ 	.word	0x000046c0
        /*0788*/ 	.word	0x000000ff
        /*078c*/ 	.word	0x00000190
        /*0790*/ 	.short	0x010a
        /*0792*/ 	.byte	0x1f
	.zero		1


	//   ....[105]....
        /*0794*/ 	.word	0x00004770
        /*0798*/ 	.word	0x000000ff
        /*079c*/ 	.word	0x00000000
        /*07a0*/ 	.short	0x010a
        /*07a2*/ 	.byte	0x05
	.zero		1


	//   ....[106]....
        /*07a4*/ 	.word	0x000048a0
        /*07a8*/ 	.word	0x000000ff
        /*07ac*/ 	.word	0x00000000
        /*07b0*/ 	.short	0x010a
        /*07b2*/ 	.byte	0x04
	.zero		1


	//   ....[107]....
        /*07b4*/ 	.word	0x00004ba0
        /*07b8*/ 	.word	0x000000ff
        /*07bc*/ 	.word	0x00000000
        /*07c0*/ 	.short	0x010a
        /*07c2*/ 	.byte	0x04
	.zero		1


	//   ....[108]....
        /*07c4*/ 	.word	0x00004c30
        /*07c8*/ 	.word	0x000000ff
        /*07cc*/ 	.word	0x00000000
        /*07d0*/ 	.short	0x010a
        /*07d2*/ 	.byte	0x05
	.zero		1


	//   ....[109]....
        /*07d4*/ 	.word	0x00004cc0
        /*07d8*/ 	.word	0x000000ff
        /*07dc*/ 	.word	0x00000000
        /*07e0*/ 	.short	0x010a
        /*07e2*/ 	.byte	0x05
	.zero		1


	//   ....[110]....
        /*07e4*/ 	.word	0x00004d60
        /*07e8*/ 	.word	0x00000000
        /*07ec*/ 	.word	0x00000000
        /*07f0*/ 	.short	0x010a
        /*07f2*/ 	.byte	0xff
	.zero		1


	//   ....[111]....
        /*07f4*/ 	.word	0x00004da0
        /*07f8*/ 	.word	0x00000000
        /*07fc*/ 	.word	0x00000000
        /*0800*/ 	.short	0x010a
        /*0802*/ 	.byte	0xff
	.zero		1


	//   ....[112]....
        /*0804*/ 	.word	0x00004e10
        /*0808*/ 	.word	0x000000ff
        /*080c*/ 	.word	0x00000000
        /*0810*/ 	.short	0x0101
        /*0812*/ 	.byte	0x04
	.zero		1


	//   ....[113]....
        /*0814*/ 	.word	0x00004e50
        /*0818*/ 	.word	0x000000ff
        /*081c*/ 	.word	0x000001d0
        /*0820*/ 	.short	0x010a
        /*0822*/ 	.byte	0x1a
	.zero		1


	//   ....[114]....
        /*0824*/ 	.word	0x00004ea0
        /*0828*/ 	.word	0x000000ff
        /*082c*/ 	.word	0x00000000
        /*0830*/ 	.short	0x0101
        /*0832*/ 	.byte	0x04
	.zero		1


	//   ....[115]....
        /*0834*/ 	.word	0x00005310
        /*0838*/ 	.word	0x0000000c
        /*083c*/ 	.word	0x00000150
        /*0840*/ 	.short	0x010a
        /*0842*/ 	.byte	0xff
	.zero		1


	//   ....[116]....
        /*0844*/ 	.word	0x00005480
        /*0848*/ 	.word	0x00000000
        /*084c*/ 	.word	0x00000000
        /*0850*/ 	.short	0x0101
        /*0852*/ 	.byte	0xff
	.zero		1


	//   ....[117]....
        /*0854*/ 	.word	0x00005900
        /*0858*/ 	.word	0x000000ff
        /*085c*/ 	.word	0x00000148
        /*0860*/ 	.short	0x010a
        /*0862*/ 	.byte	0x1d
	.zero		1


	//   ....[118]....
        /*0864*/ 	.word	0x00005ac0
        /*0868*/ 	.word	0x000000ff
        /*086c*/ 	.word	0x00000128
        /*0870*/ 	.short	0x010a
        /*0872*/ 	.byte	0x04
	.zero		1


	//   ....[119]....
        /*0874*/ 	.word	0x00005d10
        /*0878*/ 	.word	0x000000ff
        /*087c*/ 	.word	0x00000110
        /*0880*/ 	.short	0x010b
        /*0882*/ 	.byte	0x04
	.zero		1


	//   ....[120]....
        /*0884*/ 	.word	0x00005d20
        /*0888*/ 	.word	0x000000ff
        /*088c*/ 	.word	0x00000000
        /*0890*/ 	.short	0x0101
        /*0892*/ 	.byte	0x10
	.zero		1


	//   ....[121]....
        /*0894*/ 	.word	0x00005d30
        /*0898*/ 	.word	0x000000ff
        /*089c*/ 	.word	0x00000128
        /*08a0*/ 	.short	0x010a
        /*08a2*/ 	.byte	0x05
	.zero		1


	//   ....[122]....
        /*08a4*/ 	.word	0x00005fa0
        /*08a8*/ 	.word	0x000000ff
        /*08ac*/ 	.word	0x00000110
        /*08b0*/ 	.short	0x010b
        /*08b2*/ 	.byte	0x05
	.zero		1


	//   ....[123]....
        /*08b4*/ 	.word	0x00005fb0
        /*08b8*/ 	.word	0x000000ff
        /*08bc*/ 	.word	0x00000000
        /*08c0*/ 	.short	0x0101
        /*08c2*/ 	.byte	0x04
	.zero		1


	//   ....[124]....
        /*08c4*/ 	.word	0x00006060
        /*08c8*/ 	.word	0x000000ff
        /*08cc*/ 	.word	0x00000000
        /*08d0*/ 	.short	0x010a
        /*08d2*/ 	.byte	0x04
	.zero		1


	//   ....[125]....
        /*08d4*/ 	.word	0x000060f0
        /*08d8*/ 	.word	0x000000ff
        /*08dc*/ 	.word	0x00000000
        /*08e0*/ 	.short	0x010a
        /*08e2*/ 	.byte	0x05
	.zero		1


	//   ....[126]....
        /*08e4*/ 	.word	0x00006190
        /*08e8*/ 	.word	0x00000000
        /*08ec*/ 	.word	0x00000000
        /*08f0*/ 	.short	0x010a
        /*08f2*/ 	.byte	0xff
	.zero		1


	//   ....[127]....
        /*08f4*/ 	.word	0x000064d0
        /*08f8*/ 	.word	0x00000003
        /*08fc*/ 	.word	0x00000150
        /*0900*/ 	.short	0x010a
        /*0902*/ 	.byte	0xff
	.zero		1


	//   ....[128]....
        /*0904*/ 	.word	0x00006650
        /*0908*/ 	.word	0x00000000
        /*090c*/ 	.word	0x00000000
        /*0910*/ 	.short	0x0101
        /*0912*/ 	.byte	0xff
	.zero		1


	//   ....[129]....
        /*0914*/ 	.word	0x00007170
        /*0918*/ 	.word	0x00000000
        /*091c*/ 	.word	0x00000110
        /*0920*/ 	.short	0x010a
        /*0922*/ 	.byte	0xff
	.zero		1


	//   ....[130]....
        /*0924*/ 	.word	0x000071a0
        /*0928*/ 	.word	0x00000036
        /*092c*/ 	.word	0x00000170
        /*0930*/ 	.short	0x010a
        /*0932*/ 	.byte	0xff
	.zero		1


	//   ....[131]....
        /*0934*/ 	.word	0x000072b0
        /*0938*/ 	.word	0x00000000
        /*093c*/ 	.word	0x00000110
        /*0940*/ 	.short	0x010a
        /*0942*/ 	.byte	0xff
	.zero		1


	//   ....[132]....
        /*0944*/ 	.word	0x000073c0
        /*0948*/ 	.word	0x00000036
        /*094c*/ 	.word	0x00000170
        /*0950*/ 	.short	0x010a
        /*0952*/ 	.byte	0xff
	.zero		1


	//   ....[133]....
        /*0954*/ 	.word	0x00007be0
        /*0958*/ 	.word	0x00000000
        /*095c*/ 	.word	0x00000000
        /*0960*/ 	.short	0x0101
        /*0962*/ 	.byte	0xff
	.zero		1


	//   ....[134]....
        /*0964*/ 	.word	0x00007bf0
        /*0968*/ 	.word	0x00000003
        /*096c*/ 	.word	0x00000110
        /*0970*/ 	.short	0x010a
        /*0972*/ 	.byte	0xff
	.zero		1


	//   ....[135]....
        /*0974*/ 	.word	0x00007cb0
        /*0978*/ 	.word	0x00000003
        /*097c*/ 	.word	0x00000110
        /*0980*/ 	.short	0x010a
        /*0982*/ 	.byte	0xff
	.zero		1


	//   ....[136]....
        /*0984*/ 	.word	0x00008010
        /*0988*/ 	.word	0x00000036
        /*098c*/ 	.word	0x00000000
        /*0990*/ 	.short	0x0101
        /*0992*/ 	.byte	0xff
	.zero		1


	//   ....[137]....
        /*0994*/ 	.word	0x000085e0
        /*0998*/ 	.word	0x00000000
        /*099c*/ 	.word	0x00000000
        /*09a0*/ 	.short	0x0101
        /*09a2*/ 	.byte	0xff
	.zero		1


	//   ....[138]....
        /*09a4*/ 	.word	0x000088b0
        /*09a8*/ 	.word	0x000000ff
        /*09ac*/ 	.word	0x00000000
        /*09b0*/ 	.short	0x0101
        /*09b2*/ 	.byte	0x06
	.zero		1


	//   ....[139]....
        /*09b4*/ 	.word	0x000088d0
        /*09b8*/ 	.word	0x00000000
        /*09bc*/ 	.word	0x000001c0
        /*09c0*/ 	.short	0x010a
        /*09c2*/ 	.byte	0xff
	.zero		1


	//   ....[140]....
        /*09c4*/ 	.word	0x00008930
        /*09c8*/ 	.word	0x00000000
        /*09cc*/ 	.word	0x00000088
        /*09d0*/ 	.short	0x010a
        /*09d2*/ 	.byte	0xff
	.zero		1


	//   ....[141]....
        /*09d4*/ 	.word	0x00008990
        /*09d8*/ 	.word	0x00000000
        /*09dc*/ 	.word	0x00000088
        /*09e0*/ 	.short	0x010a
        /*09e2*/ 	.byte	0xff
	.zero		1


	//   ....[142]....
        /*09e4*/ 	.word	0x000089e0
        /*09e8*/ 	.word	0x00000003
        /*09ec*/ 	.word	0x00000150
        /*09f0*/ 	.short	0x010a
        /*09f2*/ 	.byte	0xff
	.zero		1


	//   ....[143]....
        /*09f4*/ 	.word	0x00008a40
        /*09f8*/ 	.word	0x00000000
        /*09fc*/ 	.word	0x00000000
        /*0a00*/ 	.short	0x010a
        /*0a02*/ 	.byte	0xff
	.zero		1


	//   ....[144]....
        /*0a04*/ 	.word	0x00008aa0
        /*0a08*/ 	.word	0x00000000
        /*0a0c*/ 	.word	0x00000000
        /*0a10*/ 	.short	0x010a
        /*0a12*/ 	.byte	0xff
	.zero		1


	//   ....[145]....
        /*0a14*/ 	.word	0x00008b00
        /*0a18*/ 	.word	0x00000000
        /*0a1c*/ 	.word	0x00000000
        /*0a20*/ 	.short	0x010a
        /*0a22*/ 	.byte	0xff
	.zero		1


	//   ....[146]....
        /*0a24*/ 	.word	0x00008b60
        /*0a28*/ 	.word	0x00000000
        /*0a2c*/ 	.word	0x00000000
        /*0a30*/ 	.short	0x010a
        /*0a32*/ 	.byte	0xff
	.zero		1


	//   ....[147]....
        /*0a34*/ 	.word	0x00008bc0
        /*0a38*/ 	.word	0x00000000
        /*0a3c*/ 	.word	0x00000000
        /*0a40*/ 	.short	0x010a
        /*0a42*/ 	.byte	0xff
	.zero		1


	//   ....[148]....
        /*0a44*/ 	.word	0x00008c20
        /*0a48*/ 	.word	0x00000000
        /*0a4c*/ 	.word	0x00000000
        /*0a50*/ 	.short	0x010a
        /*0a52*/ 	.byte	0xff
	.zero		1


	//   ....[149]....
        /*0a54*/ 	.word	0x00008c80
        /*0a58*/ 	.word	0x00000000
        /*0a5c*/ 	.word	0x00000000
        /*0a60*/ 	.short	0x010a
        /*0a62*/ 	.byte	0xff
	.zero		1


	//   ....[150]....
        /*0a64*/ 	.word	0x00008ce0
        /*0a68*/ 	.word	0x00000000
        /*0a6c*/ 	.word	0x00000000
        /*0a70*/ 	.short	0x010a
        /*0a72*/ 	.byte	0xff
	.zero		1


	//   ....[151]....
        /*0a74*/ 	.word	0x00008d40
        /*0a78*/ 	.word	0x00000000
        /*0a7c*/ 	.word	0x00000000
        /*0a80*/ 	.short	0x010a
        /*0a82*/ 	.byte	0xff
	.zero		1


	//   ....[152]....
        /*0a84*/ 	.word	0x00008da0
        /*0a88*/ 	.word	0x00000000
        /*0a8c*/ 	.word	0x00000000
        /*0a90*/ 	.short	0x010a
        /*0a92*/ 	.byte	0xff
	.zero		1


	//   ....[153]....
        /*0a94*/ 	.word	0x00008e00
        /*0a98*/ 	.word	0x00000000
        /*0a9c*/ 	.word	0x00000000
        /*0aa0*/ 	.short	0x010a
        /*0aa2*/ 	.byte	0xff
	.zero		1


	//   ....[154]....
        /*0aa4*/ 	.word	0x00008e60
        /*0aa8*/ 	.word	0x00000000
        /*0aac*/ 	.word	0x00000000
        /*0ab0*/ 	.short	0x010a
        /*0ab2*/ 	.byte	0xff
	.zero		1


	//   ....[155]....
        /*0ab4*/ 	.word	0x00008ec0
        /*0ab8*/ 	.word	0x00000000
        /*0abc*/ 	.word	0x00000000
        /*0ac0*/ 	.short	0x010a
        /*0ac2*/ 	.byte	0xff
	.zero		1


	//   ....[156]....
        /*0ac4*/ 	.word	0x00008f20
        /*0ac8*/ 	.word	0x00000000
        /*0acc*/ 	.word	0x00000000
        /*0ad0*/ 	.short	0x010a
        /*0ad2*/ 	.byte	0xff
	.zero		1


	//   ....[157]....
        /*0ad4*/ 	.word	0x00008f80
        /*0ad8*/ 	.word	0x00000000
        /*0adc*/ 	.word	0x00000000
        /*0ae0*/ 	.short	0x010a
        /*0ae2*/ 	.byte	0xff
	.zero		1


	//   ....[158]....
        /*0ae4*/ 	.word	0x00008fe0
        /*0ae8*/ 	.word	0x00000000
        /*0aec*/ 	.word	0x00000000
        /*0af0*/ 	.short	0x010a
        /*0af2*/ 	.byte	0xff
	.zero		1


	//   ....[159]....
        /*0af4*/ 	.word	0x00009030
        /*0af8*/ 	.word	0x00000002
        /*0afc*/ 	.word	0x000001b0
        /*0b00*/ 	.short	0x010a
        /*0b02*/ 	.byte	0xff
	.zero		1


	//   ....[160]....
        /*0b04*/ 	.word	0x00009090
        /*0b08*/ 	.word	0x00000002
        /*0b0c*/ 	.word	0x00000160
        /*0b10*/ 	.short	0x010a
        /*0b12*/ 	.byte	0xff
	.zero		1


	//   ....[161]....
        /*0b14*/ 	.word	0x000090e0
        /*0b18*/ 	.word	0x00000002
        /*0b1c*/ 	.word	0x00000150
        /*0b20*/ 	.short	0x010a
        /*0b22*/ 	.byte	0xff
	.zero		1


	//   ....[162]....
        /*0b24*/ 	.word	0x00009140
        /*0b28*/ 	.word	0x00000000
        /*0b2c*/ 	.word	0x00000160
        /*0b30*/ 	.short	0x010a
        /*0b32*/ 	.byte	0xff
	.zero		1


	//   ....[163]....
        /*0b34*/ 	.word	0x000091a0
        /*0b38*/ 	.word	0x00000005
        /*0b3c*/ 	.word	0x00000008
        /*0b40*/ 	.short	0x010a
        /*0b42*/ 	.byte	0xff
	.zero		1


	//   ....[164]....
        /*0b44*/ 	.word	0x00009280
        /*0b48*/ 	.word	0x00000000
        /*0b4c*/ 	.word	0x00000008
        /*0b50*/ 	.short	0x010a
        /*0b52*/ 	.byte	0xff
	.zero		1


	//   ....[165]....
        /*0b54*/ 	.word	0x000092d0
        /*0b58*/ 	.word	0x00000000
        /*0b5c*/ 	.word	0x00000150
        /*0b60*/ 	.short	0x010a
        /*0b62*/ 	.byte	0xff
	.zero		1


	//   ....[166]....
        /*0b64*/ 	.word	0x00009330
        /*0b68*/ 	.word	0x00000000
        /*0b6c*/ 	.word	0x00000190
        /*0b70*/ 	.short	0x010a
        /*0b72*/ 	.byte	0xff
	.zero		1


	//   ....[167]....
        /*0b74*/ 	.word	0x00009390
        /*0b78*/ 	.word	0x00000000
        /*0b7c*/ 	.word	0x00000000
        /*0b80*/ 	.short	0x010a
        /*0b82*/ 	.byte	0xff
	.zero		1


	//   ....[168]....
        /*0b84*/ 	.word	0x000093f0
        /*0b88*/ 	.word	0x00000000
        /*0b8c*/ 	.word	0x00000000
        /*0b90*/ 	.short	0x010a
        /*0b92*/ 	.byte	0xff
	.zero		1


	//   ....[169]....
        /*0b94*/ 	.word	0x00009450
        /*0b98*/ 	.word	0x00000000
        /*0b9c*/ 	.word	0x00000000
        /*0ba0*/ 	.short	0x010a
        /*0ba2*/ 	.byte	0xff
	.zero		1


	//   ....[170]....
        /*0ba4*/ 	.word	0x000094b0
        /*0ba8*/ 	.word	0x00000000
        /*0bac*/ 	.word	0x00000000
        /*0bb0*/ 	.short	0x010a
        /*0bb2*/ 	.byte	0xff
	.zero		1


	//   ....[171]....
        /*0bb4*/ 	.word	0x00009510
        /*0bb8*/ 	.word	0x00000000
        /*0bbc*/ 	.word	0x000001d0
        /*0bc0*/ 	.short	0x010a
        /*0bc2*/ 	.byte	0xff
	.zero		1


	//   ....[172]....
        /*0bc4*/ 	.word	0x00009560
        /*0bc8*/ 	.word	0x0000000c
        /*0bcc*/ 	.word	0x00000150
        /*0bd0*/ 	.short	0x010a
        /*0bd2*/ 	.byte	0xff
	.zero		1


	//   ....[173]....
        /*0bd4*/ 	.word	0x000095c0
        /*0bd8*/ 	.word	0x00000000
        /*0bdc*/ 	.word	0x00000148
        /*0be0*/ 	.short	0x010a
        /*0be2*/ 	.byte	0xff
	.zero		1


	//   ....[174]....
        /*0be4*/ 	.word	0x00009620
        /*0be8*/ 	.word	0x00000000
        /*0bec*/ 	.word	0x00000128
        /*0bf0*/ 	.short	0x010a
        /*0bf2*/ 	.byte	0xff
	.zero		1


	//   ....[175]....
        /*0bf4*/ 	.word	0x00009680
        /*0bf8*/ 	.word	0x00000000
        /*0bfc*/ 	.word	0x00000128
        /*0c00*/ 	.short	0x010a
        /*0c02*/ 	.byte	0xff
	.zero		1


	//   ....[176]....
        /*0c04*/ 	.word	0x000096e0
        /*0c08*/ 	.word	0x00000000
        /*0c0c*/ 	.word	0x00000000
        /*0c10*/ 	.short	0x010a
        /*0c12*/ 	.byte	0xff
	.zero		1


	//   ....[177]....
        /*0c14*/ 	.word	0x00009740
        /*0c18*/ 	.word	0x00000000
        /*0c1c*/ 	.word	0x00000000
        /*0c20*/ 	.short	0x010a
        /*0c22*/ 	.byte	0xff
	.zero		1


	//   ....[178]....
        /*0c24*/ 	.word	0x00009790
        /*0c28*/ 	.word	0x00000003
        /*0c2c*/ 	.word	0x00000150
        /*0c30*/ 	.short	0x010a
        /*0c32*/ 	.byte	0xff
	.zero		1


	//   ....[179]....
        /*0c34*/ 	.word	0x000097e0
        /*0c38*/ 	.word	0x00000000
        /*0c3c*/ 	.word	0x00000110
        /*0c40*/ 	.short	0x010a
        /*0c42*/ 	.byte	0xff
	.zero		1


	//   ....[180]....
        /*0c44*/ 	.word	0x00009830
        /*0c48*/ 	.word	0x00000036
        /*0c4c*/ 	.word	0x00000170
        /*0c50*/ 	.short	0x010a
        /*0c52*/ 	.byte	0xff
	.zero		1


	//   ....[181]....
        /*0c54*/ 	.word	0x00009880
        /*0c58*/ 	.word	0x00000003
        /*0c5c*/ 	.word	0x00000110
        /*0c60*/ 	.short	0x010a
        /*0c62*/ 	.byte	0xff
	.zero		1


	//----- nvinfo : EIATTR_NUM_MBARRIERS
	.align		4
.L_47:
        /*0c64*/ 	.byte	0x03, 0x38
        /*0c66*/ 	.short	0x003b


	//----- nvinfo : EIATTR_EXIT_INSTR_OFFSETS
	.align		4
        /*0c68*/ 	.byte	0x04, 0x1c
        /*0c6a*/ 	.short	(.L_49 - .L_48)


	//   ....[0]....
.L_48:
        /*0c6c*/ 	.word	0x000037d0


	//   ....[1]....
        /*0c70*/ 	.word	0x00003ce0


	//   ....[2]....
        /*0c74*/ 	.word	0x00003d40


	//   ....[3]....
        /*0c78*/ 	.word	0x000050d0


	//   ....[4]....
        /*0c7c*/ 	.word	0x000061c0


	//   ....[5]....
        /*0c80*/ 	.word	0x00006200


	//   ....[6]....
        /*0c84*/ 	.word	0x000087a0


	//   ....[7]....
        /*0c88*/ 	.word	0x00008810


	//   ....[8]....
        /*0c8c*/ 	.word	0x00008840


	//   ....[9]....
        /*0c90*/ 	.word	0x000088c0


	//----- nvinfo : EIATTR_MAX_THREADS
	.align		4
.L_49:
        /*0c94*/ 	.byte	0x04, 0x05
        /*0c96*/ 	.short	(.L_51 - .L_50)
.L_50:
        /*0c98*/ 	.word	0x00000100
        /*0c9c*/ 	.word	0x00000001
        /*0ca0*/ 	.word	0x00000001


	//----- nvinfo : EIATTR_CRS_STACK_SIZE
	.align		4
.L_51:
        /*0ca4*/ 	.byte	0x04, 0x1e
        /*0ca6*/ 	.short	(.L_53 - .L_52)
.L_52:
        /*0ca8*/ 	.word	0x00000000


	//----- nvinfo : EIATTR_CBANK_PARAM_SIZE
	.align		4
.L_53:
        /*0cac*/ 	.byte	0x03, 0x19
        /*0cae*/ 	.short	0x0800


	//----- nvinfo : EIATTR_PARAM_CBANK
	.align		4
        /*0cb0*/ 	.byte	0x04, 0x0a
        /*0cb2*/ 	.short	(.L_55 - .L_54)
	.align		4
.L_54:
        /*0cb4*/ 	.word	index@(.nv.constant0._ZN7cutlass13device_kernelINS_4gemm6kernel13GemmUniversalIN4cute5tupleIJiiiiEEENS1_10collective13CollectiveMmaINS1_35MainloopSm100TmaUmmaWarpSpecializedILi17ELi2ELi4ENS5_IJNS4_1CILi4EEESB_NSA_ILi1EEEEEEEENS5_IJNSA_ILi128EEENSA_ILi64EEESG_EEENS_10bfloat16_tENS5_IJlSC_lEEESI_SJ_NS4_8TiledMMAINS4_8MMA_AtomIJNS4_26SM100_MMA_F16BF16_2x1SM_SSISI_SI_fLi128ELi64ELNS4_4UMMA5MajorE0ELSO_0ELNSN_7ScaleInE0ELSP_0EEEEEENS4_6LayoutINS5_IJSC_SC_SC_EEENS5_IJNSA_ILi0EEESU_SU_EEEEENS5_IJNS4_10UnderscoreESX_SX_EEEEENS4_28SM100_TMA_2SM_LOAD_MULTICASTENS4_14ComposedLayoutINS4_7SwizzleILi3ELi4ELi3EEENS4_18smem_ptr_flag_bitsILi16EEENSS_INS5_IJNSA_ILi8EEESG_EEENS5_IJSG_SC_EEEEEEEvNS4_8identityES10_S1A_vS1B_EENS_8epilogue10collective18CollectiveEpilogueINS1D_23Sm100TmaWarpSpecializedILi3ELi2ELi16ELb1ELb0EEEJNS5_IJSG_SG_SG_EEENS5_IJNSS_ISG_SC_EENSS_INS5_IJNSA_ILi16EEENSA_ILi2EEEEEENS5_IJSC_NSA_ILi32EEEEEEEEEEESI_SJ_SI_SJ_NS1D_6fusion15FusionCallbacksIS1H_NS1R_17LinearCombinationISI_fSI_fLNS_15FloatRoundStyleE2EEES1I_S1Q_JEEENS4_5SM1004TMEM4LOAD26SM100_TMEM_LOAD_32dp32b16xENS4_13SM90_TMA_LOADENS11_INS12_ILi1ELi4ELi3EEES15_NSS_INS5_IJS16_S1K_EEENS5_IJS1K_SC_EEEEEEENS4_39AutoVectorizingCopyWithAssumedAlignmentILi128EEENS4_14SM90_TMA_STOREES26_S28_S28_EEEvvEEEEvNT_6ParamsE)
        /*0cb8*/ 	.short	0x0380
        /*0cba*/ 	.short	0x0800


	//----- nvinfo : EIATTR_SW_WAR
	.align		4
.L_55:
        /*0cbc*/ 	.byte	0x04, 0x36
        /*0cbe*/ 	.short	(.L_57 - .L_56)
.L_56:
        /*0cc0*/ 	.word	0x00000008
.L_57:


//--------------------- .nv.callgraph             --------------------------
	.section	.nv.callgraph,"",@"SHT_CUDA_CALLGRAPH"
	.align	4
	.sectionentsize	8
	.align		4
        /*0000*/ 	.word	0x00000000
	.align		4
        /*0004*/ 	.word	0xffffffff
	.align		4
        /*0008*/ 	.word	index@(_ZN7cutlass13device_kernelINS_4gemm6kernel13GemmUniversalIN4cute5tupleIJiiiiEEENS1_10collective13CollectiveMmaINS1_35MainloopSm100TmaUmmaWarpSpecializedILi17ELi2ELi4ENS5_IJNS4_1CILi4EEESB_NSA_ILi1EEEEEEEENS5_IJNSA_ILi128EEENSA_ILi64EEESG_EEENS_10bfloat16_tENS5_IJlSC_lEEESI_SJ_NS4_8TiledMMAINS4_8MMA_AtomIJNS4_26SM100_MMA_F16BF16_2x1SM_SSISI_SI_fLi128ELi64ELNS4_4UMMA5MajorE0ELSO_0ELNSN_7ScaleInE0ELSP_0EEEEEENS4_6LayoutINS5_IJSC_SC_SC_EEENS5_IJNSA_ILi0EEESU_SU_EEEEENS5_IJNS4_10UnderscoreESX_SX_EEEEENS4_28SM100_TMA_2SM_LOAD_MULTICASTENS4_14ComposedLayoutINS4_7SwizzleILi3ELi4ELi3EEENS4_18smem_ptr_flag_bitsILi16EEENSS_INS5_IJNSA_ILi8EEESG_EEENS5_IJSG_SC_EEEEEEEvNS4_8identityES10_S1A_vS1B_EENS_8epilogue10collective18CollectiveEpilogueINS1D_23Sm100TmaWarpSpecializedILi3ELi2ELi16ELb1ELb0EEEJNS5_IJSG_SG_SG_EEENS5_IJNSS_ISG_SC_EENSS_INS5_IJNSA_ILi16EEENSA_ILi2EEEEEENS5_IJSC_NSA_ILi32EEEEEEEEEEESI_SJ_SI_SJ_NS1D_6fusion15FusionCallbacksIS1H_NS1R_17LinearCombinationISI_fSI_fLNS_15FloatRoundStyleE2EEES1I_S1Q_JEEENS4_5SM1004TMEM4LOAD26SM100_TMEM_LOAD_32dp32b16xENS4_13SM90_TMA_LOADENS11_INS12_ILi1ELi4ELi3EEES15_NSS_INS5_IJS16_S1K_EEENS5_IJS1K_SC_EEEEEEENS4_39AutoVectorizingCopyWithAssumedAlignmentILi128EEENS4_14SM90_TMA_STOREES26_S28_S28_EEEvvEEEEvNT_6ParamsE)
	.align		4
        /*000c*/ 	.word	index@(__assertfail)
	.align		4
        /*0010*/ 	.word	0x00000000
	.align		4
        /*0014*/ 	.word	0xfffffffe
	.align		4
        /*0018*/ 	.word	0x00000000
	.align		4
        /*001c*/ 	.word	0xfffffffd
	.align		4
        /*0020*/ 	.word	0x00000000
	.align		4
        /*0024*/ 	.word	0xfffffffc


//--------------------- .nv.constant4             --------------------------
	.section	.nv.constant4,"a",@progbits
	.align	8
	.align		8
.nv.constant4:
        /*0000*/ 	.dword	__assertfail
	.align		8
        /*0008*/ 	.dword	__unnamed_1
	.align		8
        /*0010*/ 	.dword	__unnamed_2
	.align		8
        /*0018*/ 	.dword	_ZN40_INTERNAL_e136412d_4_k_cu_2cc76212_325004cuda3std3__45__cpo5beginE
	.align		8
        /*0020*/ 	.dword	_ZN40_INTERNAL_e136412d_4_k_cu_2cc76212_325004cuda3std3__45__cpo3endE
	.align		8
        /*0028*/ 	.dword	_ZN40_INTERNAL_e136412d_4_k_cu_2cc76212_325004cuda3std3__45__cpo6cbeginE
	.align		8
        /*0030*/ 	.dword	_ZN40_INTERNAL_e136412d_4_k_cu_2cc76212_325004cuda3std3__45__cpo4cendE
	.align		8
        /*0038*/ 	.dword	_ZN40_INTERNAL_e136412d_4_k_cu_2cc76212_325004cuda3std3__442_GLOBAL__N__e136412d_4_k_cu_2cc76212_325006ignoreE
	.align		8
        /*0040*/ 	.dword	_ZN40_INTERNAL_e136412d_4_k_cu_2cc76212_325004cuda3std3__419piecewise_constructE
	.align		8
        /*0048*/ 	.dword	_ZN40_INTERNAL_e136412d_4_k_cu_2cc76212_325004cuda3std3__48in_placeE
	.align		8
        /*0050*/ 	.dword	_ZN40_INTERNAL_e136412d_4_k_cu_2cc76212_325004cuda3std6ranges3__45__cpo4swapE
	.align		8
        /*0058*/ 	.dword	_ZN40_INTERNAL_e136412d_4_k_cu_2cc76212_325004cuda3std6ranges3__45__cpo9iter_moveE
	.align		8
        /*0060*/ 	.dword	_ZN40_INTERNAL_e136412d_4_k_cu_2cc76212_325004cute7productE
	.align		8
        /*0068*/ 	.dword	_ZN40_INTERNAL_e136412d_4_k_cu_2cc76212_325004cute1_E
	.align		8
        /*0070*/ 	.dword	$str$25
	.align		8
        /*0078*/ 	.dword	$str$26
	.align		8
        /*0080*/ 	.dword	$str$27
	.align		8
        /*0088*/ 	.dword	$str$28


//--------------------- .text._ZN7cutlass13device_kernelINS_4gemm6kernel13GemmUniversalIN4cute5tupleIJiiiiEEENS1_10collective13CollectiveMmaINS1_35MainloopSm100TmaUmmaWarpSpecializedILi17ELi2ELi4ENS5_IJNS4_1CILi4EEESB_NSA_ILi1EEEEEEEENS5_IJNSA_ILi128EEENSA_ILi64EEESG_EEENS_10bfloat16_tENS5_IJlSC_lEEESI_SJ_NS4_8TiledMMAINS4_8MMA_AtomIJNS4_26SM100_MMA_F16BF16_2x1SM_SSISI_SI_fLi128ELi64ELNS4_4UMMA5MajorE0ELSO_0ELNSN_7ScaleInE0ELSP_0EEEEEENS4_6LayoutINS5_IJSC_SC_SC_EEENS5_IJNSA_ILi0EEESU_SU_EEEEENS5_IJNS4_10UnderscoreESX_SX_EEEEENS4_28SM100_TMA_2SM_LOAD_MULTICASTENS4_14ComposedLayoutINS4_7SwizzleILi3ELi4ELi3EEENS4_18smem_ptr_flag_bitsILi16EEENSS_INS5_IJNSA_ILi8EEESG_EEENS5_IJSG_SC_EEEEEEEvNS4_8identityES10_S1A_vS1B_EENS_8epilogue10collective18CollectiveEpilogueINS1D_23Sm100TmaWarpSpecializedILi3ELi2ELi16ELb1ELb0EEEJNS5_IJSG_SG_SG_EEENS5_IJNSS_ISG_SC_EENSS_INS5_IJNSA_ILi16EEENSA_ILi2EEEEEENS5_IJSC_NSA_ILi32EEEEEEEEEEESI_SJ_SI_SJ_NS1D_6fusion15FusionCallbacksIS1H_NS1R_17LinearCombinationISI_fSI_fLNS_15FloatRoundStyleE2EEES1I_S1Q_JEEENS4_5SM1004TMEM4LOAD26SM100_TMEM_LOAD_32dp32b16xENS4_13SM90_TMA_LOADENS11_INS12_ILi1ELi4ELi3EEES15_NSS_INS5_IJS16_S1K_EEENS5_IJS1K_SC_EEEEEEENS4_39AutoVectorizingCopyWithAssumedAlignmentILi128EEENS4_14SM90_TMA_STOREES26_S28_S28_EEEvvEEEEvNT_6ParamsE --------------------------
	.section	.text._ZN7cutlass13device_kernelINS_4gemm6kernel13GemmUniversalIN4cute5tupleIJiiiiEEENS1_10collective13CollectiveMmaINS1_35MainloopSm100TmaUmmaWarpSpecializedILi17ELi2ELi4ENS5_IJNS4_1CILi4EEESB_NSA_ILi1EEEEEEEENS5_IJNSA_ILi128EEENSA_ILi64EEESG_EEENS_10bfloat16_tENS5_IJlSC_lEEESI_SJ_NS4_8TiledMMAINS4_8MMA_AtomIJNS4_26SM100_MMA_F16BF16_2x1SM_SSISI_SI_fLi128ELi64ELNS4_4UMMA5MajorE0ELSO_0ELNSN_7ScaleInE0ELSP_0EEEEEENS4_6LayoutINS5_IJSC_SC_SC_EEENS5_IJNSA_ILi0EEESU_SU_EEEEENS5_IJNS4_10UnderscoreESX_SX_EEEEENS4_28SM100_TMA_2SM_LOAD_MULTICASTENS4_14ComposedLayoutINS4_7SwizzleILi3ELi4ELi3EEENS4_18smem_ptr_flag_bitsILi16EEENSS_INS5_IJNSA_ILi8EEESG_EEENS5_IJSG_SC_EEEEEEEvNS4_8identityES10_S1A_vS1B_EENS_8epilogue10collective18CollectiveEpilogueINS1D_23Sm100TmaWarpSpecializedILi3ELi2ELi16ELb1ELb0EEEJNS5_IJSG_SG_SG_EEENS5_IJNSS_ISG_SC_EENSS_INS5_IJNSA_ILi16EEENSA_ILi2EEEEEENS5_IJSC_NSA_ILi32EEEEEEEEEEESI_SJ_SI_SJ_NS1D_6fusion15FusionCallbacksIS1H_NS1R_17LinearCombinationISI_fSI_fLNS_15FloatRoundStyleE2EEES1I_S1Q_JEEENS4_5SM1004TMEM4LOAD26SM100_TMEM_LOAD_32dp32b16xENS4_13SM90_TMA_LOADENS11_INS12_ILi1ELi4ELi3EEES15_NSS_INS5_IJS16_S1K_EEENS5_IJS1K_SC_EEEEEEENS4_39AutoVectorizingCopyWithAssumedAlignmentILi128EEENS4_14SM90_TMA_STOREES26_S28_S28_EEEvvEEEEvNT_6ParamsE,"ax",@progbits
	.align	128
.text._ZN7cutlass13device_kernelINS_4gemm6kernel13GemmUniversalIN4cute5tupleIJiiiiEEENS1_10collective13CollectiveMmaINS1_35MainloopSm100TmaUmmaWarpSpecializedILi17ELi2ELi4ENS5_IJNS4_1CILi4EEESB_NSA_ILi1EEEEEEEENS5_IJNSA_ILi128EEENSA_ILi64EEESG_EEENS_10bfloat16_tENS5_IJlSC_lEEESI_SJ_NS4_8TiledMMAINS4_8MMA_AtomIJNS4_26SM100_MMA_F16BF16_2x1SM_SSISI_SI_fLi128ELi64ELNS4_4UMMA5MajorE0ELSO_0ELNSN_7ScaleInE0ELSP_0EEEEEENS4_6LayoutINS5_IJSC_SC_SC_EEENS5_IJNSA_ILi0EEESU_SU_EEEEENS5_IJNS4_10UnderscoreESX_SX_EEEEENS4_28SM100_TMA_2SM_LOAD_MULTICASTENS4_14ComposedLayoutINS4_7SwizzleILi3ELi4ELi3EEENS4_18smem_ptr_flag_bitsILi16EEENSS_INS5_IJNSA_ILi8EEESG_EEENS5_IJSG_SC_EEEEEEEvNS4_8identityES10_S1A_vS1B_EENS_8epilogue10collective18CollectiveEpilogueINS1D_23Sm100TmaWarpSpecializedILi3ELi2ELi16ELb1ELb0EEEJNS5_IJSG_SG_SG_EEENS5_IJNSS_ISG_SC_EENSS_INS5_IJNSA_ILi16EEENSA_ILi2EEEEEENS5_IJSC_NSA_ILi32EEEEEEEEEEESI_SJ_SI_SJ_NS1D_6fusion15FusionCallbacksIS1H_NS1R_17LinearCombinationISI_fSI_fLNS_15FloatRoundStyleE2EEES1I_S1Q_JEEENS4_5SM1004TMEM4LOAD26SM100_TMEM_LOAD_32dp32b16xENS4_13SM90_TMA_LOADENS11_INS12_ILi1ELi4ELi3EEES15_NSS_INS5_IJS16_S1K_EEENS5_IJS1K_SC_EEEEEEENS4_39AutoVectorizingCopyWithAssumedAlignmentILi128EEENS4_14SM90_TMA_STOREES26_S28_S28_EEEvvEEEEvNT_6ParamsE:
        .type           _ZN7cutlass13device_kernelINS_4gemm6kernel13GemmUniversalIN4cute5tupleIJiiiiEEENS1_10collective13CollectiveMmaINS1_35MainloopSm100TmaUmmaWarpSpecializedILi17ELi2ELi4ENS5_IJNS4_1CILi4EEESB_NSA_ILi1EEEEEEEENS5_IJNSA_ILi128EEENSA_ILi64EEESG_EEENS_10bfloat16_tENS5_IJlSC_lEEESI_SJ_NS4_8TiledMMAINS4_8MMA_AtomIJNS4_26SM100_MMA_F16BF16_2x1SM_SSISI_SI_fLi128ELi64ELNS4_4UMMA5MajorE0ELSO_0ELNSN_7ScaleInE0ELSP_0EEEEEENS4_6LayoutINS5_IJSC_SC_SC_EEENS5_IJNSA_ILi0EEESU_SU_EEEEENS5_IJNS4_10UnderscoreESX_SX_EEEEENS4_28SM100_TMA_2SM_LOAD_MULTICASTENS4_14ComposedLayoutINS4_7SwizzleILi3ELi4ELi3EEENS4_18smem_ptr_flag_bitsILi16EEENSS_INS5_IJNSA_ILi8EEESG_EEENS5_IJSG_SC_EEEEEEEvNS4_8identityES10_S1A_vS1B_EENS_8epilogue10collective18CollectiveEpilogueINS1D_23Sm100TmaWarpSpecializedILi3ELi2ELi16ELb1ELb0EEEJNS5_IJSG_SG_SG_EEENS5_IJNSS_ISG_SC_EENSS_INS5_IJNSA_ILi16EEENSA_ILi2EEEEEENS5_IJSC_NSA_ILi32EEEEEEEEEEESI_SJ_SI_SJ_NS1D_6fusion15FusionCallbacksIS1H_NS1R_17LinearCombinationISI_fSI_fLNS_15FloatRoundStyleE2EEES1I_S1Q_JEEENS4_5SM1004TMEM4LOAD26SM100_TMEM_LOAD_32dp32b16xENS4_13SM90_TMA_LOADENS11_INS12_ILi1ELi4ELi3EEES15_NSS_INS5_IJS16_S1K_EEENS5_IJS1K_SC_EEEEEEENS4_39AutoVectorizingCopyWithAssumedAlignmentILi128EEENS4_14SM90_TMA_STOREES26_S28_S28_EEEvvEEEEvNT_6ParamsE,@function
        .size           _ZN7cutlass13device_kernelINS_4gemm6kernel13GemmUniversalIN4cute5tupleIJiiiiEEENS1_10collective13CollectiveMmaINS1_35MainloopSm100TmaUmmaWarpSpecializedILi17ELi2ELi4ENS5_IJNS4_1CILi4EEESB_NSA_ILi1EEEEEEEENS5_IJNSA_ILi128EEENSA_ILi64EEESG_EEENS_10bfloat16_tENS5_IJlSC_lEEESI_SJ_NS4_8TiledMMAINS4_8MMA_AtomIJNS4_26SM100_MMA_F16BF16_2x1SM_SSISI_SI_fLi128ELi64ELNS4_4UMMA5MajorE0ELSO_0ELNSN_7ScaleInE0ELSP_0EEEEEENS4_6LayoutINS5_IJSC_SC_SC_EEENS5_IJNSA_ILi0EEESU_SU_EEEEENS5_IJNS4_10UnderscoreESX_SX_EEEEENS4_28SM100_TMA_2SM_LOAD_MULTICASTENS4_14ComposedLayoutINS4_7SwizzleILi3ELi4ELi3EEENS4_18smem_ptr_flag_bitsILi16EEENSS_INS5_IJNSA_ILi8EEESG_EEENS5_IJSG_SC_EEEEEEEvNS4_8identityES10_S1A_vS1B_EENS_8epilogue10collective18CollectiveEpilogueINS1D_23Sm100TmaWarpSpecializedILi3ELi2ELi16ELb1ELb0EEEJNS5_IJSG_SG_SG_EEENS5_IJNSS_ISG_SC_EENSS_INS5_IJNSA_ILi16EEENSA_ILi2EEEEEENS5_IJSC_NSA_ILi32EEEEEEEEEEESI_SJ_SI_SJ_NS1D_6fusion15FusionCallbacksIS1H_NS1R_17LinearCombinationISI_fSI_fLNS_15FloatRoundStyleE2EEES1I_S1Q_JEEENS4_5SM1004TMEM4LOAD26SM100_TMEM_LOAD_32dp32b16xENS4_13SM90_TMA_LOADENS11_INS12_ILi1ELi4ELi3EEES15_NSS_INS5_IJS16_S1K_EEENS5_IJS1K_SC_EEEEEEENS4_39AutoVectorizingCopyWithAssumedAlignmentILi128EEENS4_14SM90_TMA_STOREES26_S28_S28_EEEvvEEEEvNT_6ParamsE,(.L_x_215 - _ZN7cutlass13device_kernelINS_4gemm6kernel13GemmUniversalIN4cute5tupleIJiiiiEEENS1_10collective13CollectiveMmaINS1_35MainloopSm100TmaUmmaWarpSpecializedILi17ELi2ELi4ENS5_IJNS4_1CILi4EEESB_NSA_ILi1EEEEEEEENS5_IJNSA_ILi128EEENSA_ILi64EEESG_EEENS_10bfloat16_tENS5_IJlSC_lEEESI_SJ_NS4_8TiledMMAINS4_8MMA_AtomIJNS4_26SM100_MMA_F16BF16_2x1SM_SSISI_SI_fLi128ELi64ELNS4_4UMMA5MajorE0ELSO_0ELNSN_7ScaleInE0ELSP_0EEEEEENS4_6LayoutINS5_IJSC_SC_SC_EEENS5_IJNSA_ILi0EEESU_SU_EEEEENS5_IJNS4_10UnderscoreESX_SX_EEEEENS4_28SM100_TMA_2SM_LOAD_MULTICASTENS4_14ComposedLayoutINS4_7SwizzleILi3ELi4ELi3EEENS4_18smem_ptr_flag_bitsILi16EEENSS_INS5_IJNSA_ILi8EEESG_EEENS5_IJSG_SC_EEEEEEEvNS4_8identityES10_S1A_vS1B_EENS_8epilogue10collective18CollectiveEpilogueINS1D_23Sm100TmaWarpSpecializedILi3ELi2ELi16ELb1ELb0EEEJNS5_IJSG_SG_SG_EEENS5_IJNSS_ISG_SC_EENSS_INS5_IJNSA_ILi16EEENSA_ILi2EEEEEENS5_IJSC_NSA_ILi32EEEEEEEEEEESI_SJ_SI_SJ_NS1D_6fusion15FusionCallbacksIS1H_NS1R_17LinearCombinationISI_fSI_fLNS_15FloatRoundStyleE2EEES1I_S1Q_JEEENS4_5SM1004TMEM4LOAD26SM100_TMEM_LOAD_32dp32b16xENS4_13SM90_TMA_LOADENS11_INS12_ILi1ELi4ELi3EEES15_NSS_INS5_IJS16_S1K_EEENS5_IJS1K_SC_EEEEEEENS4_39AutoVectorizingCopyWithAssumedAlignmentILi128EEENS4_14SM90_TMA_STOREES26_S28_S28_EEEvvEEEEvNT_6ParamsE)
        .other          _ZN7cutlass13device_kernelINS_4gemm6kernel13GemmUniversalIN4cute5tupleIJiiiiEEENS1_10collective13CollectiveMmaINS1_35MainloopSm100TmaUmmaWarpSpecializedILi17ELi2ELi4ENS5_IJNS4_1CILi4EEESB_NSA_ILi1EEEEEEEENS5_IJNSA_ILi128EEENSA_ILi64EEESG_EEENS_10bfloat16_tENS5_IJlSC_lEEESI_SJ_NS4_8TiledMMAINS4_8MMA_AtomIJNS4_26SM100_MMA_F16BF16_2x1SM_SSISI_SI_fLi128ELi64ELNS4_4UMMA5MajorE0ELSO_0ELNSN_7ScaleInE0ELSP_0EEEEEENS4_6LayoutINS5_IJSC_SC_SC_EEENS5_IJNSA_ILi0EEESU_SU_EEEEENS5_IJNS4_10UnderscoreESX_SX_EEEEENS4_28SM100_TMA_2SM_LOAD_MULTICASTENS4_14ComposedLayoutINS4_7SwizzleILi3ELi4ELi3EEENS4_18smem_ptr_flag_bitsILi16EEENSS_INS5_IJNSA_ILi8EEESG_EEENS5_IJSG_SC_EEEEEEEvNS4_8identityES10_S1A_vS1B_EENS_8epilogue10collective18CollectiveEpilogueINS1D_23Sm100TmaWarpSpecializedILi3ELi2ELi16ELb1ELb0EEEJNS5_IJSG_SG_SG_EEENS5_IJNSS_ISG_SC_EENSS_INS5_IJNSA_ILi16EEENSA_ILi2EEEEEENS5_IJSC_NSA_ILi32EEEEEEEEEEESI_SJ_SI_SJ_NS1D_6fusion15FusionCallbacksIS1H_NS1R_17LinearCombinationISI_fSI_fLNS_15FloatRoundStyleE2EEES1I_S1Q_JEEENS4_5SM1004TMEM4LOAD26SM100_TMEM_LOAD_32dp32b16xENS4_13SM90_TMA_LOADENS11_INS12_ILi1ELi4ELi3EEES15_NSS_INS5_IJS16_S1K_EEENS5_IJS1K_SC_EEEEEEENS4_39AutoVectorizingCopyWithAssumedAlignmentILi128EEENS4_14SM90_TMA_STOREES26_S28_S28_EEEvvEEEEvNT_6ParamsE,@"STO_CUDA_ENTRY STV_DEFAULT"
_ZN7cutlass13device_kernelINS_4gemm6kernel13GemmUniversalIN4cute5tupleIJiiiiEEENS1_10collective13CollectiveMmaINS1_35MainloopSm100TmaUmmaWarpSpecializedILi17ELi2ELi4ENS5_IJNS4_1CILi4EEESB_NSA_ILi1EEEEEEEENS5_IJNSA_ILi128EEENSA_ILi64EEESG_EEENS_10bfloat16_tENS5_IJlSC_lEEESI_SJ_NS4_8TiledMMAINS4_8MMA_AtomIJNS4_26SM100_MMA_F16BF16_2x1SM_SSISI_SI_fLi128ELi64ELNS4_4UMMA5MajorE0ELSO_0ELNSN_7ScaleInE0ELSP_0EEEEEENS4_6LayoutINS5_IJSC_SC_SC_EEENS5_IJNSA_ILi0EEESU_SU_EEEEENS5_IJNS4_10UnderscoreESX_SX_EEEEENS4_28SM100_TMA_2SM_LOAD_MULTICASTENS4_14ComposedLayoutINS4_7SwizzleILi3ELi4ELi3EEENS4_18smem_ptr_flag_bitsILi16EEENSS_INS5_IJNSA_ILi8EEESG_EEENS5_IJSG_SC_EEEEEEEvNS4_8identityES10_S1A_vS1B_EENS_8epilogue10collective18CollectiveEpilogueINS1D_23Sm100TmaWarpSpecializedILi3ELi2ELi16ELb1ELb0EEEJNS5_IJSG_SG_SG_EEENS5_IJNSS_ISG_SC_EENSS_INS5_IJNSA_ILi16EEENSA_ILi2EEEEEENS5_IJSC_NSA_ILi32EEEEEEEEEEESI_SJ_SI_SJ_NS1D_6fusion15FusionCallbacksIS1H_NS1R_17LinearCombinationISI_fSI_fLNS_15FloatRoundStyleE2EEES1I_S1Q_JEEENS4_5SM1004TMEM4LOAD26SM100_TMEM_LOAD_32dp32b16xENS4_13SM90_TMA_LOADENS11_INS12_ILi1ELi4ELi3EEES15_NSS_INS5_IJS16_S1K_EEENS5_IJS1K_SC_EEEEEEENS4_39AutoVectorizingCopyWithAssumedAlignmentILi128EEENS4_14SM90_TMA_STOREES26_S28_S28_EEEvvEEEEvNT_6ParamsE:
[----:B------:R-:W1:Y:S01]  /*0000*/  LDC R1, c[0x0][0x37c] ;  /* 0x0000df00ff017b82 */ /* 0x000e620000000800 */
[----:B------:R-:W2:Y:S01]  /*0010*/  S2R R59, SR_TID.X ;  /* 0x00000000003b7919 */ /* 0x000ea20000002100 */
[----:B------:R-:W3:Y:S06]  /*0020*/  LDCU.64 UR8, c[0x0][0x890] ;  /* 0x00011200ff0877ac */ /* 0x000eec0008000a00 */
[----:B------:R-:W4:Y:S01]  /*0030*/  S2UR UR4, SR_CgaCtaId ;  /* 0x00000000000479c3 */ /* 0x000f220000008800 */
[----:B------:R-:W-:Y:S02]  /*0040*/  PRMT R50, RZ, 0x7610, R50 ;  /* 0x00007610ff327816 */ /* 0x000fe40000000032 */
[----:B------:R-:W-:-:S02]  /*0050*/  ELECT P0, URZ, PT ;  /* 0x0000000000ff782f */ /* 0x000fc40003800000 */
[----:B---3--:R-:W-:-:S04]  /*0060*/  ISETP.NE.U32.AND P1, PT, RZ, UR8, PT ;  /* 0x00000008ff007c0c */ /* 0x008fc8000bf25070 */
[----:B------:R-:W-:Y:S01]  /*0070*/  ISETP.NE.AND.EX P2, PT, RZ, UR9, PT, P1 ;  /* 0x00000009ff007c0c */ /* 0x000fe2000bf45310 */
[----:B----4-:R-:W-:Y:S02]  /*0080*/  ULOP3.LUT UR46, UR4, 0x1, URZ, 0xc0, !UPT ;  /* 0x00000001042e7892 */ /* 0x010fe4000f8ec0ff */
[----:B------:R-:W-:Y:S01]  /*0090*/  ULOP3.LUT UR45, UR4, 0x1, URZ, 0x3c, !UPT ;  /* 0x00000001042d7892 */ /* 0x000fe2000f8e3cff */
[----:B--2---:R-:W-:-:S05]  /*00a0*/  SHF.R.U32.HI R51, RZ, 0x5, R59 ;  /* 0x00000005ff337819 */ /* 0x004fca000001163b */
[----:B------:R-:W2:Y:S02]  /*00b0*/  SHFL.IDX PT, R0, R51, RZ, 0x1f ;  /* 0x00001fff33007589 */ /* 0x000ea400000e0000 */
[----:B--2---:R-:W-:Y:S02]  /*00c0*/  R2UR UR22, R0 ;  /* 0x00000000001672ca */ /* 0x004fe400000e0000 */
[----:B-1----:R-:W-:-:S13]  /*00d0*/  @P2 BRA `(.L_x_0) ;  /* 0x0000000000302947 */ /* 0x002fda0003800000 */
[----:B------:R-:W1:Y:S02]  /*00e0*/  LDCU.64 UR4, c[0x0][0x888] ;  /* 0x00011100ff0477ac */ /* 0x000e640008000a00 */
[----:B-1----:R-:W-:-:S04]  /*00f0*/  UISETP.NE.U32.AND UP0, UPT, UR4, URZ, UPT ;  /* 0x000000ff0400728c */ /* 0x002fc8000bf05070 */
[----:B------:R-:W-:-:S09]  /*0100*/  UISETP.NE.AND.EX UP0, UPT, UR5, URZ, UPT, UP0 ;  /* 0x000000ff0500728c */ /* 0x000fd2000bf05300 */
[----:B------:R-:W-:Y:S05]  /*0110*/  BRA.U !UP0, `(.L_x_1) ;  /* 0x0000000108147547 */ /* 0x000fea000b800000 */
[----:B------:R-:W1:Y:S01]  /*0120*/  LDC.64 R26, c[0x0][0x888] ;  /* 0x00022200ff1a7b82 */ /* 0x000e620000000a00 */
[----:B------:R-:W1:Y:S02]  /*0130*/  LDCU.64 UR4, c[0x0][0x358] ;  /* 0x00006b00ff0477ac */ /* 0x000e640008000a00 */
[----:B-1----:R1:W5:Y:S01]  /*0140*/  LDG.E R26, desc[UR4][R26.64] ;  /* 0x000000041a1a7981 */ /* 0x002362000c1e1900 */
[----:B------:R-:W-:Y:S01]  /*0150*/  HFMA2 R50, -RZ, RZ, 0, 5.9604644775390625e-08 ;  /* 0x00000001ff327431 */ /* 0x000fe200000001ff */
[----:B------:R-:W-:Y:S05]  /*0160*/  BRA `(.L_x_0) ;  /* 0x00000000000c7947 */ /* 0x000fea0003800000 */
.L_x_1:
[----:B------:R-:W1:Y:S01]  /*0170*/  LDCU UR4, c[0x0][0x880] ;  /* 0x00011000ff0477ac */ /* 0x000e620008000800 */
[----:B------:R-:W-:Y:S01]  /*0180*/  HFMA2 R50, -RZ, RZ, 0, 5.9604644775390625e-08 ;  /* 0x00000001ff327431 */ /* 0x000fe200000001ff */
[----:B-1----:R-:W-:-:S07]  /*0190*/  MOV R26, UR4 ;  /* 0x00000004001a7c02 */ /* 0x002fce0008000f00 */
.L_x_0:
[----:B------:R-:W2:Y:S02]  /*01a0*/  LDCU.64 UR4, c[0x0][0x8b0] ;  /* 0x00011600ff0477ac */ /* 0x000ea40008000a00 */
[----:B--2---:R-:W-:-:S04]  /*01b0*/  UISETP.NE.U32.AND UP0, UPT, UR4, URZ, UPT ;  /* 0x000000ff0400728c */ /* 0x004fc8000bf05070 */
[----:B------:R-:W-:-:S09]  /*01c0*/  UISETP.NE.AND.EX UP0, UPT, UR5, URZ, UPT, UP0 ;  /* 0x000000ff0500728c */ /* 0x000fd2000bf05300 */
[----:B------:R-:W-:Y:S05]  /*01d0*/  BRA.U UP0, `(.L_x_2) ;  /* 0x0000000100287547 */ /* 0x000fea000b800000 */
[----:B------:R-:W2:Y:S02]  /*01e0*/  LDCU.64 UR4, c[0x0][0x8a8] ;  /* 0x00011500ff0477ac */ /* 0x000ea40008000a00 */
[----:B--2---:R-:W-:-:S04]  /*01f0*/  UISETP.NE.U32.AND UP0, UPT, UR4, URZ, UPT ;  /* 0x000000ff0400728c */ /* 0x004fc8000bf05070 */
[----:B------:R-:W-:-:S09]  /*0200*/  UISETP.NE.AND.EX UP0, UPT, UR5, URZ, UPT, UP0 ;  /* 0x000000ff0500728c */ /* 0x000fd2000bf05300 */
[----:B------:R-:W-:Y:S05]  /*0210*/  BRA.U !UP0, `(.L_x_3) ;  /* 0x0000000108107547 */ /* 0x000fea000b800000 */
[----:B------:R-:W2:Y:S01]  /*0220*/  LDC.64 R24, c[0x0][0x8a8] ;  /* 0x00022a00ff187b82 */ /* 0x000ea20000000a00 */
[----:B------:R-:W2:Y:S02]  /*0230*/  LDCU.64 UR4, c[0x0][0x358] ;  /* 0x00006b00ff0477ac */ /* 0x000ea40008000a00 */
[----:B--2---:R2:W5:Y:S01]  /*0240*/  LDG.E R24, desc[UR4][R24.64] ;  /* 0x0000000418187981 */ /* 0x004562000c1e1900 */
[----:B------:R-:W-:Y:S05]  /*0250*/  BRA `(.L_x_2) ;  /* 0x0000000000087947 */ /* 0x000fea0003800000 */
.L_x_3:
[----:B------:R-:W2:Y:S02]  /*0260*/  LDCU UR4, c[0x0][0x8a0] ;  /* 0x00011400ff0477ac */ /* 0x000ea40008000800 */
[----:B--2---:R-:W-:Y:S02]  /*0270*/  MOV R24, UR4 ;  /* 0x0000000400187c02 */ /* 0x004fe40008000f00 */
.L_x_2:
[----:B------:R-:W-:Y:S01]  /*0280*/  IMAD.U32 R0, RZ, RZ, UR22 ;  /* 0x00000016ff007e24 */ /* 0x000fe2000f8e00ff */
[----:B------:R-:W-:Y:S04]  /*0290*/  BSSY.RECONVERGENT B0, `(.L_x_4) ;  /* 0x000000c000007945 */ /* 0x000fe80003800200 */
[C---:B------:R-:W-:Y:S02]  /*02a0*/  ISETP.NE.OR P3, PT, R0.reuse, 0x1, !P0 ;  /* 0x000000010000780c */ /* 0x040fe40004765670 */
[----:B------:R-:W-:-:S11]  /*02b0*/  ISETP.NE.OR P2, PT, R0, 0x3, !P0 ;  /* 0x000000030000780c */ /* 0x000fd60004745670 */
[----:B------:R-:W-:Y:S05]  /*02c0*/  @P3 BRA `(.L_x_5) ;  /* 0x0000000000203947 */ /* 0x000fea0003800000 */
[----:B------:R-:W3:Y:S02]  /*02d0*/  LDCU.64 UR4, c[0x0][0x348] ;  /* 0x00006900ff0477ac */ /* 0x000ee40008000a00 */
[----:B---3--:R-:W-:Y:S02]  /*02e0*/  UIADD3 UR6, UP1, UPT, UR4, 0x80, URZ ;  /* 0x0000008004067890 */ /* 0x008fe4000ff3e0ff */
[----:B------:R-:W-:Y:S02]  /*02f0*/  UIADD3 UR4, UP0, UPT, UR4, 0x180, URZ ;  /* 0x0000018004047890 */ /* 0x000fe4000ff1e0ff */
[----:B------:R-:W-:Y:S02]  /*0300*/  UIADD3.X UR7, UPT, UPT, URZ, UR5, URZ, UP1, !UPT ;  /* 0x00000005ff077290 */ /* 0x000fe40008ffe4ff */
[----:B------:R-:W-:-:S07]  /*0310*/  UIADD3.X UR5, UPT, UPT, URZ, UR5, URZ, UP0, !UPT ;  /* 0x00000005ff057290 */ /* 0x000fce00087fe4ff */
[----:B------:R3:W-:Y:S02]  /*0320*/  UTMACCTL.PF [UR6] ;  /* 0x00000000060079b9 */ /* 0x0007e40008040000 */
[----:B------:R3:W-:Y:S02]  /*0330*/  UTMACCTL.PF [UR4] ;  /* 0x00000000040079b9 */ /* 0x0007e40008040000 */
[----:B---3--:R-:W-:Y:S01]  /*0340*/  NOP ;  /* 0x0000000000007918 */ /* 0x008fe20000000000 */
.L_x_5:
[----:B------:R-:W-:Y:S05]  /*0350*/  BSYNC.RECONVERGENT B0 ;  /* 0x0000000000007941 */ /* 0x000fea0003800200 */
.L_x_4:
[----:B------:R-:W-:Y:S04]  /*0360*/  BSSY.RECONVERGENT B0, `(.L_x_6) ;  /* 0x000000a000007945 */ /* 0x000fe80003800200 */
        /* <DEDUP_REMOVED lines=9> */
.L_x_7:
[----:B------:R-:W-:Y:S05]  /*0400*/  BSYNC.RECONVERGENT B0 ;  /* 0x0000000000007941 */ /* 0x000fea0003800200 */
.L_x_6:
[----:B------:R-:W3:Y:S01]  /*0410*/  LDCU.64 UR4, c[0x0][0x888] ;  /* 0x00011100ff0477ac */ /* 0x000ee20008000a00 */
[----:B------:R-:W-:Y:S01]  /*0420*/  ISETP.NE.AND.EX P1, PT, RZ, UR9, PT, P1 ;  /* 0x00000009ff007c0c */ /* 0x000fe2000bf25310 */
[----:B------:R-:W-:Y:S01]  /*0430*/  UPLOP3.LUT UP3, UPT, UPT, UPT, UPT, 0x80, 0x8 ;  /* 0x000000000008789c */ /* 0x000fe20003f6f070 */
[----:B---3--:R-:W-:-:S04]  /*0440*/  ISETP.NE.U32.AND P2, PT, RZ, UR4, PT ;  /* 0x00000004ff007c0c */ /* 0x008fc8000bf45070 */
[----:B------:R-:W-:-:S13]  /*0450*/  ISETP.NE.AND.EX P2, PT, RZ, UR5, PT, P2 ;  /* 0x00000005ff007c0c */ /* 0x000fda000bf45320 */
[----:B------:R-:W-:Y:S05]  /*0460*/  @P2 BRA P1, `(.L_x_8) ;  /* 0x0000000000282947 */ /* 0x000fea0000800000 */
[----:B------:R-:W-:Y:S01]  /*0470*/  UISETP.NE.U32.AND UP0, UPT, UR8, URZ, UPT ;  /* 0x000000ff0800728c */ /* 0x000fe2000bf05070 */
[----:B-----5:R-:W-:Y:S01]  /*0480*/  FSETP.NEU.AND P1, PT, R26, RZ, PT ;  /* 0x000000ff1a00720b */ /* 0x020fe20003f2d000 */
[----:B------:R-:W-:Y:S02]  /*0490*/  UISETP.NE.U32.AND UP2, UPT, UR4, URZ, UPT ;  /* 0x000000ff0400728c */ /* 0x000fe4000bf45070 */
[----:B------:R-:W-:Y:S02]  /*04a0*/  UISETP.NE.AND.EX UP1, UPT, UR9, URZ, UPT, UP0 ;  /* 0x000000ff0900728c */ /* 0x000fe4000bf25300 */
[----:B------:R-:W-:-:S04]  /*04b0*/  UISETP.NE.AND.EX UP0, UPT, UR5, URZ, UPT, UP2 ;  /* 0x000000ff0500728c */ /* 0x000fc8000bf05320 */
[----:B------:R-:W-:-:S04]  /*04c0*/  USEL UR4, URZ, 0xffffffff, UP0 ;  /* 0xffffffffff047887 */ /* 0x000fc80008000000 */
[----:B------:R-:W-:Y:S01]  /*04d0*/  VOTEU.ANY UP0, P1 ;  /* 0x0000000000ff7886 */ /* 0x000fe20000800100 */
[----:B------:R-:W-:-:S04]  /*04e0*/  @!UP1 USEL UR4, URZ, 0xffffffff, UP0 ;  /* 0xffffffffff049887 */ /* 0x000fc80008000000 */
[----:B------:R-:W-:-:S04]  /*04f0*/  ULOP3.LUT UR4, UR4, 0x1, URZ, 0xc0, !UPT ;  /* 0x0000000104047892 */ /* 0x000fc8000f8ec0ff */
[----:B------:R-:W-:-:S11]  /*0500*/  UISETP.NE.U32.AND UP3, UPT, UR4, 0x1, UPT ;  /* 0x000000010400788c */ /* 0x000fd6000bf65070 */
.L_x_8:
[----:B------:R-:W3:Y:S01]  /*0510*/  SHFL.IDX PT, R0, R51, RZ, 0x1f ;  /* 0x00001fff33007589 */ /* 0x000ee200000e0000 */
[----:B------:R-:W-:-:S04]  /*0520*/  UISETP.NE.AND UP0, UPT, UR22, 0x2, UPT ;  /* 0x000000021600788c */ /* 0x000fc8000bf05270 */
[----:B------:R-:W-:Y:S02]  /*0530*/  UISETP.EQ.AND UP1, UPT, UR46, URZ, !UP0 ;  /* 0x000000ff2e00728c */ /* 0x000fe4000c722270 */
[----:B------:R-:W-:-:S04]  /*0540*/  USEL UR40, URZ, 0x1, UP0 ;  /* 0x00000001ff287887 */ /* 0x000fc80008000000 */
[----:B------:R-:W-:Y:S02]  /*0550*/  PLOP3.LUT P3, PT, P0, PT, UP1, 0x80, 0x8 ;  /* 0x000000000008781c */ /* 0x000fe4000076f018 */
[----:B---3--:R-:W-:-:S13]  /*0560*/  ISETP.NE.AND P1, PT, R0, RZ, PT ;  /* 0x000000ff0000720c */ /* 0x008fda0003f25270 */
[----:B------:R-:W-:Y:S05]  /*0570*/  @P1 BRA `(.L_x_9) ;  /* 0x0000000000cc1947 */ /* 0x000fea0003800000 */
[----:B------:R-:W-:Y:S01]  /*0580*/  ELECT P1, URZ, PT ;  /* 0x0000000000ff782f */ /* 0x000fe20003820000 */
[----:B------:R-:W-:-:S12]  /*0590*/  BSSY.RECONVERGENT B0, `(.L_x_9) ;  /* 0x0000031000007945 */ /* 0x000fd80003800200 */
[----:B------:R-:W-:Y:S05]  /*05a0*/  @!P1 BRA `(.L_x_10) ;  /* 0x0000000000bc9947 */ /* 0x000fea0003800000 */
[----:B------:R-:W3:Y:S01]  /*05b0*/  S2UR UR5, SR_CgaCtaId ;  /* 0x00000000000579c3 */ /* 0x000ee20000008800 */
[----:B------:R-:W-:Y:S01]  /*05c0*/  UMOV UR4, 0x400 ;  /* 0x0000040000047882 */ /* 0x000fe20000000000 */
[----:B------:R-:W-:Y:S01]  /*05d0*/  UMOV UR8, 0x1 ;  /* 0x0000000100087882 */ /* 0x000fe20000000000 */
[----:B------:R-:W-:Y:S01]  /*05e0*/  UMOV UR6, 0x5 ;  /* 0x0000000500067882 */ /* 0x000fe20000000000 */
[----:B------:R-:W-:-:S04]  /*05f0*/  UIADD3 UR8, UPT, UPT, -UR8, 0x100000, URZ ;  /* 0x0010000008087890 */ /* 0x000fc8000fffe1ff */
[----:B------:R-:W-:Y:S02]  /*0600*/  USHF.L.U32 UR9, UR8, 0xb, URZ ;  /* 0x0000000b08097899 */ /* 0x000fe400080006ff */
[----:B------:R-:W-:Y:S02]  /*0610*/  USHF.L.U32 UR8, UR8, 0x1, URZ ;  /* 0x0000000108087899 */ /* 0x000fe400080006ff */
[----:B------:R-:W-:-:S04]  /*0620*/  UIADD3 UR6, UPT, UPT, -UR6, 0x100000, URZ ;  /* 0x0010000006067890 */ /* 0x000fc8000fffe1ff */
[----:B------:R-:W-:Y:S02]  /*0630*/  USHF.L.U32 UR7, UR6, 0xb, URZ ;  /* 0x0000000b06077899 */ /* 0x000fe400080006ff */
[----:B------:R-:W-:Y:S02]  /*0640*/  USHF.L.U32 UR6, UR6, 0x1, URZ ;  /* 0x0000000106067899 */ /* 0x000fe400080006ff */
[----:B---3--:R-:W-:Y:S01]  /*0650*/  ULEA UR4, UR5, UR4, 0x18 ;  /* 0x0000000405047291 */ /* 0x008fe2000f8ec0ff */
[----:B------:R-:W3:Y:S11]  /*0660*/  FENCE.VIEW.ASYNC.S ;  /* 0x00000000000073c6 */ /* 0x000ef60000000000 */
[----:B---3--:R3:W4:Y:S01]  /*0670*/  SYNCS.EXCH.64 URZ, [UR4], UR8 ;  /* 0x0000000804ff75b2 */ /* 0x0087220008000100 */
[----:B------:R3:W1:Y:S01]  /*0680*/  SYNCS.EXCH.64 URZ, [UR4+0x88], UR6 ;  /* 0x0000880604ff75b2 */ /* 0x0006620008000100 */
        /* <DEDUP_REMOVED lines=31> */
[----:B------:R3:W1:Y:S02]  /*0880*/  SYNCS.EXCH.64 URZ, [UR4+0x108], UR6 ;  /* 0x0001080604ff75b2 */ /* 0x0006640008000100 */
[----:B---34-:R-:W-:Y:S01]  /*0890*/  NOP ;  /* 0x0000000000007918 */ /* 0x018fe20000000000 */
.L_x_10:
[----:B------:R-:W-:Y:S05]  /*08a0*/  BSYNC.RECONVERGENT B0 ;  /* 0x0000000000007941 */ /* 0x000fea0003800200 */
.L_x_9:
[----:B------:R-:W3:Y:S01]  /*08b0*/  SHFL.IDX PT, R0, R51, RZ, 0x1f ;  /* 0x00001fff33007589 */ /* 0x000ee200000e0000 */
[----:B------:R-:W-:Y:S01]  /*08c0*/  NOP ;  /* 0x0000000000007918 */ /* 0x000fe20000000000 */
[----:B---3--:R-:W-:-:S13]  /*08d0*/  ISETP.NE.AND P1, PT, R0, 0x1, PT ;  /* 0x000000010000780c */ /* 0x008fda0003f25270 */
[----:B------:R-:W-:Y:S05]  /*08e0*/  @P1 BRA `(.L_x_11) ;  /* 0x0000000000501947 */ /* 0x000fea0003800000 */
        /* <DEDUP_REMOVED lines=9> */
[----:B------:R-:W-:Y:S01]  /*0980*/  USHF.L.U32 UR6, UR6, 0x1, URZ ;  /* 0x0000000106067899 */ /* 0x000fe200080006ff */
[----:B------:R-:W-:Y:S01]  /*0990*/  ELECT P1, URZ, PT ;  /* 0x0000000000ff782f */ /* 0x000fe20003820000 */
[----:B---3--:R-:W-:Y:S01]  /*09a0*/  ULEA UR4, UR5, UR4, 0x18 ;  /* 0x0000000405047291 */ /* 0x008fe2000f8ec0ff */
[----:B------:R-:W3:Y:S11]  /*09b0*/  FENCE.VIEW.ASYNC.S ;  /* 0x00000000000073c6 */ /* 0x000ef60000000000 */
[----:B---3--:R3:W4:Y:S01]  /*09c0*/  SYNCS.EXCH.64 URZ, [UR4+0x110], UR8 ;  /* 0x0001100804ff75b2 */ /* 0x0087220008000100 */
[----:B------:R3:W1:Y:S01]  /*09d0*/  SYNCS.EXCH.64 URZ, [UR4+0x128], UR6 ;  /* 0x0001280604ff75b2 */ /* 0x0006620008000100 */
[----:B------:R3:W1:Y:S01]  /*09e0*/  SYNCS.EXCH.64 URZ, [UR4+0x118], UR8 ;  /* 0x0001180804ff75b2 */ /* 0x0006620008000100 */
[----:B------:R3:W1:Y:S01]  /*09f0*/  SYNCS.EXCH.64 URZ, [UR4+0x130], UR6 ;  /* 0x0001300604ff75b2 */ /* 0x0006620008000100 */
[----:B------:R3:W1:Y:S01]  /*0a00*/  SYNCS.EXCH.64 URZ, [UR4+0x120], UR8 ;  /* 0x0001200804ff75b2 */ /* 0x0006620008000100 */
[----:B------:R3:W1:Y:S01]  /*0a10*/  SYNCS.EXCH.64 URZ, [UR4+0x138], UR6 ;  /* 0x0001380604ff75b2 */ /* 0x0006620008000100 */
[----:B------:R-:W-:Y:S01]  /*0a20*/  NOP ;  /* 0x0000000000007918 */ /* 0x000fe20000000000 */
.L_x_11:
[----:B------:R-:W2:Y:S01]  /*0a30*/  SHFL.IDX PT, R0, R51, RZ, 0x1f ;  /* 0x00001fff33007589 */ /* 0x000ea200000e0000 */
[----:B------:R-:W-:Y:S01]  /*0a40*/  NOP ;  /* 0x0000000000007918 */ /* 0x000fe20000000000 */
[----:B--2---:R-:W-:-:S13]  /*0a50*/  ISETP.NE.AND P1, PT, R0, 0x3, PT ;  /* 0x000000030000780c */ /* 0x004fda0003f25270 */
[----:B------:R-:W-:Y:S05]  /*0a60*/  @P1 BRA `(.L_x_12) ;  /* 0x0000000000301947 */ /* 0x000fea0003800000 */
[----:B---3--:R-:W2:Y:S01]  /*0a70*/  S2UR UR6, SR_CgaCtaId ;  /* 0x00000000000679c3 */ /* 0x008ea20000008800 */
[----:B------:R-:W-:Y:S01]  /*0a80*/  UMOV UR4, 0x400 ;  /* 0x0000040000047882 */ /* 0x000fe20000000000 */
[----:B------:R-:W-:Y:S01]  /*0a90*/  UMOV UR5, 0x20 ;  /* 0x0000002000057882 */ /* 0x000fe20000000000 */
[----:B------:R-:W-:Y:S01]  /*0aa0*/  ELECT P1, URZ, PT ;  /* 0x0000000000ff782f */ /* 0x000fe20003820000 */
[----:B--2---:R-:W-:Y:S02]  /*0ab0*/  ULEA UR6, UR6, UR4, 0x18 ;  /* 0x0000000406067291 */ /* 0x004fe4000f8ec0ff */
[----:B------:R-:W-:-:S04]  /*0ac0*/  UIADD3 UR4, UPT, UPT, -UR5, 0x100000, URZ ;  /* 0x0010000005047890 */ /* 0x000fc8000fffe1ff */
[----:B------:R-:W-:Y:S02]  /*0ad0*/  USHF.L.U32 UR5, UR4, 0xb, URZ ;  /* 0x0000000b04057899 */ /* 0x000fe400080006ff */
[----:B------:R-:W-:Y:S01]  /*0ae0*/  USHF.L.U32 UR4, UR4, 0x1, URZ ;  /* 0x0000000104047899 */ /* 0x000fe200080006ff */
[----:B------:R-:W2:Y:S11]  /*0af0*/  FENCE.VIEW.ASYNC.S ;  /* 0x00000000000073c6 */ /* 0x000eb60000000000 */
[----:B--2---:R2:W3:Y:S01]  /*0b00*/  SYNCS.EXCH.64 URZ, [UR6+0x140], UR4 ;  /* 0x0001400406ff75b2 */ /* 0x0044e20008000100 */
[----:B------:R2:W1:Y:S01]  /*0b10*/  SYNCS.EXCH.64 URZ, [UR6+0x148], UR4 ;  /* 0x0001480406ff75b2 */ /* 0x0004620008000100 */
[----:B------:R-:W-:Y:S01]  /*0b20*/  NOP ;  /* 0x0000000000007918 */ /* 0x000fe20000000000 */
.L_x_12:
[----:B------:R-:W4:Y:S01]  /*0b30*/  SHFL.IDX PT, R0, R51, RZ, 0x1f ;  /* 0x00001fff33007589 */ /* 0x000f2200000e0000 */
[----:B------:R-:W-:Y:S01]  /*0b40*/  NOP ;  /* 0x0000000000007918 */ /* 0x000fe20000000000 */
[----:B----4-:R-:W-:-:S13]  /*0b50*/  ISETP.NE.AND P1, PT, R0, 0x4, PT ;  /* 0x000000040000780c */ /* 0x010fda0003f25270 */
[----:B------:R-:W-:Y:S05]  /*0b60*/  @P1 BRA `(.L_x_13) ;  /* 0x00000000004c1947 */ /* 0x000fea0003800000 */
[----:B--2---:R-:W2:Y:S01]  /*0b70*/  S2UR UR5, SR_CgaCtaId ;  /* 0x00000000000579c3 */ /* 0x004ea20000008800 */
[----:B---3--:R-:W-:Y:S01]  /*0b80*/  UMOV UR4, 0xe20 ;  /* 0x00000e2000047882 */ /* 0x008fe20000000000 */
[----:B------:R-:W-:Y:S01]  /*0b90*/  UMOV UR6, 0x400 ;  /* 0x0000040000067882 */ /* 0x000fe20000000000 */
[----:B------:R-:W-:Y:S01]  /*0ba0*/  USEL UR4, UR4, 0xc20, UP3 ;  /* 0x00000c2004047887 */ /* 0x000fe20009800000 */
[----:B------:R-:W-:Y:S01]  /*0bb0*/  UMOV UR8, 0x1 ;  /* 0x0000000100087882 */ /* 0x000fe20000000000 */
[----:B------:R-:W-:Y:S01]  /*0bc0*/  ELECT P1, URZ, PT ;  /* 0x0000000000ff782f */ /* 0x000fe20003820000 */
[----:B------:R-:W-:-:S04]  /*0bd0*/  UIADD3 UR8, UPT, UPT, -UR8, 0x100000, URZ ;  /* 0x0010000008087890 */ /* 0x000fc8000fffe1ff */
[----:B------:R-:W-:Y:S02]  /*0be0*/  USHF.L.U32 UR9, UR8, 0xb, URZ ;  /* 0x0000000b08097899 */ /* 0x000fe400080006ff */
[----:B------:R-:W-:Y:S02]  /*0bf0*/  USHF.L.U32 UR8, UR8, 0x1, URZ ;  /* 0x0000000108087899 */ /* 0x000fe400080006ff */
[----:B--2---:R-:W-:Y:S02]  /*0c00*/  ULEA UR6, UR5, UR6, 0x18 ;  /* 0x0000000605067291 */ /* 0x004fe4000f8ec0ff */
[----:B------:R-:W-:-:S04]  /*0c10*/  UIADD3 UR4, UPT, UPT, -UR4, 0x100000, URZ ;  /* 0x0010000004047890 */ /* 0x000fc8000fffe1ff */
[----:B------:R-:W-:Y:S02]  /*0c20*/  USHF.L.U32 UR5, UR4, 0xb, URZ ;  /* 0x0000000b04057899 */ /* 0x000fe400080006ff */
[----:B------:R-:W-:Y:S01]  /*0c30*/  USHF.L.U32 UR4, UR4, 0x1, URZ ;  /* 0x0000000104047899 */ /* 0x000fe200080006ff */
[----:B------:R-:W2:Y:S03]  /*0c40*/  FENCE.VIEW.ASYNC.S ;  /* 0x00000000000073c6 */ /* 0x000ea60000000000 */
[----:B--2---:R4:W2:Y:S08]  /*0c50*/  SYNCS.EXCH.64 URZ, [UR6+0x150], UR8 ;  /* 0x0001500806ff75b2 */ /* 0x0048b00008000100 */
[----:B------:R4:W3:Y:S01]  /*0c60*/  SYNCS.EXCH.64 URZ, [UR6+0x160], UR4 ;  /* 0x0001600406ff75b2 */ /* 0x0008e20008000100 */
[----:B------:R4:W1:Y:S01]  /*0c70*/  SYNCS.EXCH.64 URZ, [UR6+0x158], UR8 ;  /* 0x0001580806ff75b2 */ /* 0x0008620008000100 */
[----:B------:R4:W1:Y:S02]  /*0c80*/  SYNCS.EXCH.64 URZ, [UR6+0x168], UR4 ;  /* 0x0001680406ff75b2 */ /* 0x0008640008000100 */
[----:B----4-:R-:W-:Y:S01]  /*0c90*/  NOP ;  /* 0x0000000000007918 */ /* 0x010fe20000000000 */
.L_x_13:
[----:B------:R-:W4:Y:S01]  /*0ca0*/  SHFL.IDX PT, R0, R51, RZ, 0x1f ;  /* 0x00001fff33007589 */ /* 0x000f2200000e0000 */
[----:B------:R-:W-:Y:S01]  /*0cb0*/  NOP ;  /* 0x0000000000007918 */ /* 0x000fe20000000000 */
[----:B----4-:R-:W-:-:S13]  /*0cc0*/  ISETP.NE.AND P1, PT, R0, 0x5, PT ;  /* 0x000000050000780c */ /* 0x010fda0003f25270 */
[----:B------:R-:W-:Y:S05]  /*0cd0*/  @P1 BRA `(.L_x_14) ;  /* 0x0000000000581947 */ /* 0x000fea0003800000 */
[----:B--2---:R-:W2:Y:S01]  /*0ce0*/  S2UR UR5, SR_CgaCtaId ;  /* 0x00000000000579c3 */ /* 0x004ea20000008800 */
[----:B---3--:R-:W-:Y:S01]  /*0cf0*/  UMOV UR4, 0x400 ;  /* 0x0000040000047882 */ /* 0x008fe20000000000 */
        /* <DEDUP_REMOVED lines=9> */
[----:B--2---:R-:W-:Y:S01]  /*0d90*/  ULEA UR4, UR5, UR4, 0x18 ;  /* 0x0000000405047291 */ /* 0x004fe2000f8ec0ff */
[----:B------:R-:W2:Y:S11]  /*0da0*/  FENCE.VIEW.ASYNC.S ;  /* 0x00000000000073c6 */ /* 0x000eb60000000000 */
[----:B--2---:R4:W2:Y:S01]  /*0db0*/  SYNCS.EXCH.64 URZ, [UR4+0x170], UR6 ;  /* 0x0001700604ff75b2 */ /* 0x0048a20008000100 */
[----:B------:R4:W3:Y:S01]  /*0dc0*/  SYNCS.EXCH.64 URZ, [UR4+0x190], UR8 ;  /* 0x0001900804ff75b2 */ /* 0x0008e20008000100 */
[----:B------:R4:W1:Y:S01]  /*0dd0*/  SYNCS.EXCH.64 URZ, [UR4+0x178], UR6 ;  /* 0x0001780604ff75b2 */ /* 0x0008620008000100 */
[----:B------:R4:W1:Y:S01]  /*0de0*/  SYNCS.EXCH.64 URZ, [UR4+0x198], UR8 ;  /* 0x0001980804ff75b2 */ /* 0x0008620008000100 */
[----:B------:R4:W1:Y:S01]  /*0df0*/  SYNCS.EXCH.64 URZ, [UR4+0x180], UR6 ;  /* 0x0001800604ff75b2 */ /* 0x0008620008000100 */
[----:B------:R4:W1:Y:S01]  /*0e00*/  SYNCS.EXCH.64 URZ, [UR4+0x1a0], UR8 ;  /* 0x0001a00804ff75b2 */ /* 0x0008620008000100 */
[----:B------:R4:W1:Y:S01]  /*0e10*/  SYNCS.EXCH.64 URZ, [UR4+0x188], UR6 ;  /* 0x0001880604ff75b2 */ /* 0x0008620008000100 */
[----:B------:R4:W1:Y:S02]  /*0e20*/  SYNCS.EXCH.64 URZ, [UR4+0x1a8], UR8 ;  /* 0x0001a80804ff75b2 */ /* 0x0008640008000100 */
[----:B----4-:R-:W-:Y:S01]  /*0e30*/  NOP ;  /* 0x0000000000007918 */ /* 0x010fe20000000000 */
.L_x_14:
[----:B------:R-:W4:Y:S01]  /*0e40*/  SHFL.IDX PT, R0, R51, RZ, 0x1f ;  /* 0x00001fff33007589 */ /* 0x000f2200000e0000 */
[----:B------:R-:W-:Y:S01]  /*0e50*/  ISETP.NE.OR P0, PT, RZ, UR22, !P0 ;  /* 0x00000016ff007c0c */ /* 0x000fe2000c705670 */
[----:B------:R-:W-:Y:S01]  /*0e60*/  NOP ;  /* 0x0000000000007918 */ /* 0x000fe20000000000 */
[----:B----4-:R-:W-:-:S13]  /*0e70*/  ISETP.NE.AND P1, PT, R0, 0x3, PT ;  /* 0x000000030000780c */ /* 0x010fda0003f25270 */
[----:B------:R-:W-:Y:S05]  /*0e80*/  @P1 BRA `(.L_x_15) ;  /* 0x0000000000381947 */ /* 0x000fea0003800000 */
[----:B--2---:R-:W2:Y:S01]  /*0e90*/  S2UR UR5, SR_CgaCtaId ;  /* 0x00000000000579c3 */ /* 0x004ea20000008800 */
[----:B---3--:R-:W-:Y:S01]  /*0ea0*/  UMOV UR4, 0x400 ;  /* 0x0000040000047882 */ /* 0x008fe20000000000 */
[----:B------:R-:W-:Y:S01]  /*0eb0*/  UMOV UR6, 0x20 ;  /* 0x0000002000067882 */ /* 0x000fe20000000000 */
[----:B------:R-:W-:Y:S01]  /*0ec0*/  ELECT P1, URZ, PT ;  /* 0x0000000000ff782f */ /* 0x000fe20003820000 */
[----:B------:R-:W-:-:S04]  /*0ed0*/  UIADD3 UR6, UPT, UPT, -UR6, 0x100000, URZ ;  /* 0x0010000006067890 */ /* 0x000fc8000fffe1ff */
[----:B------:R-:W-:Y:S02]  /*0ee0*/  USHF.L.U32 UR7, UR6, 0xb, URZ ;  /* 0x0000000b06077899 */ /* 0x000fe400080006ff */
[----:B------:R-:W-:Y:S02]  /*0ef0*/  USHF.L.U32 UR6, UR6, 0x1, URZ ;  /* 0x0000000106067899 */ /* 0x000fe400080006ff */
[----:B--2---:R-:W-:Y:S01]  /*0f00*/  ULEA UR4, UR5, UR4, 0x18 ;  /* 0x0000000405047291 */ /* 0x004fe2000f8ec0ff */
[----:B------:R-:W2:Y:S11]  /*0f10*/  FENCE.VIEW.ASYNC.S ;  /* 0x00000000000073c6 */ /* 0x000eb60000000000 */
[----:B--2---:R4:W2:Y:S01]  /*0f20*/  SYNCS.EXCH.64 URZ, [UR4+0x1b0], UR6 ;  /* 0x0001b00604ff75b2 */ /* 0x0048a20008000100 */
[----:B------:R4:W3:Y:S01]  /*0f30*/  SYNCS.EXCH.64 URZ, [UR4+0x1c0], UR6 ;  /* 0x0001c00604ff75b2 */ /* 0x0008e20008000100 */
[----:B------:R4:W1:Y:S01]  /*0f40*/  SYNCS.EXCH.64 URZ, [UR4+0x1b8], UR6 ;  /* 0x0001b80604ff75b2 */ /* 0x0008620008000100 */
[----:B------:R4:W1:Y:S02]  /*0f50*/  SYNCS.EXCH.64 URZ, [UR4+0x1c8], UR6 ;  /* 0x0001c80604ff75b2 */ /* 0x0008640008000100 */
[----:B----4-:R-:W-:Y:S01]  /*0f60*/  NOP ;  /* 0x0000000000007918 */ /* 0x010fe20000000000 */
.L_x_15:
[----:B---3--:R-:W3:Y:S01]  /*0f70*/  S2UR UR7, SR_CgaCtaId ;  /* 0x00000000000779c3 */ /* 0x008ee20000008800 */
[----:B------:R-:W-:Y:S01]  /*0f80*/  VOTEU.ALL UP0, P0 ;  /* 0x0000000000ff7886 */ /* 0x000fe20000000000 */
[----:B--2---:R-:W-:Y:S01]  /*0f90*/  UMOV UR4, 0x20 ;  /* 0x0000002000047882 */ /* 0x004fe20000000000 */
[----:B------:R-:W2:Y:S01]  /*0fa0*/  LDCU UR29, c[0x0][0x36c] ;  /* 0x00006d80ff1d77ac */ /* 0x000ea20008000800 */
[----:B------:R-:W-:Y:S01]  /*0fb0*/  NOP ;  /* 0x0000000000007918 */ /* 0x000fe20000000000 */
[----:B------:R-:W-:Y:S01]  /*0fc0*/  LOP3.LUT R0, R59, 0x1f, RZ, 0xc0, !PT ;  /* 0x0000001f3b007812 */ /* 0x000fe200078ec0ff */
[----:B------:R-:W-:Y:S01]  /*0fd0*/  @!UP0 UMOV UR6, 0x400 ;  /* 0x0000040000068882 */ /* 0x000fe20000000000 */
[----:B------:R-:W-:-:S04]  /*0fe0*/  @!UP0 UIADD3 UR4, UPT, UPT, -UR4, 0x100000, URZ ;  /* 0x0010000004048890 */ /* 0x000fc8000fffe1ff */
[----:B------:R-:W-:Y:S02]  /*0ff0*/  @!UP0 USHF.L.U32 UR5, UR4, 0xb, URZ ;  /* 0x0000000b04058899 */ /* 0x000fe400080006ff */
[----:B------:R-:W-:Y:S02]  /*1000*/  @!UP0 USHF.L.U32 UR4, UR4, 0x1, URZ ;  /* 0x0000000104048899 */ /* 0x000fe400080006ff */
[----:B------:R-:W-:Y:S02]  /*1010*/  UISETP.NE.AND UP4, UPT, UR22, URZ, UPT ;  /* 0x000000ff1600728c */ /* 0x000fe4000bf85270 */
[----:B--2---:R-:W-:Y:S02]  /*1020*/  UISETP.EQ.U32.AND UP1, UPT, UR29, 0x1, UPT ;  /* 0x000000011d00788c */ /* 0x004fe4000bf22070 */
[----:B---3--:R-:W-:Y:S01]  /*1030*/  @!UP0 ULEA UR6, UR7, UR6, 0x18 ;  /* 0x0000000607068291 */ /* 0x008fe2000f8ec0ff */
[----:B------:R-:W-:Y:S01]  /*1040*/  VOTEU.ALL UP0, P0 ;  /* 0x0000000000ff7886 */ /* 0x000fe20000000000 */
[----:B------:R-:W2:Y:S10]  /*1050*/  FENCE.VIEW.ASYNC.S ;  /* 0x00000000000073c6 */ /* 0x000eb40000000000 */
[----:B--2---:R2:W3:Y:S01]  /*1060*/  @!UP0 SYNCS.EXCH.64 URZ, [UR6+0x1d0], UR4 ;  /* 0x0001d00406ff85b2 */ /* 0x0044e20008000100 */
[----:B------:R-:W-:Y:S05]  /*1070*/  BRA.U !UP1, `(.L_x_16) ;  /* 0x0000000109087547 */ /* 0x000fea000b800000 */
[----:B-1-3--:R-:W-:Y:S01]  /*1080*/  UCGABAR_ARV ;  /* 0x00000000000079c7 */ /* 0x00afe20008000000 */
[----:B------:R-:W-:Y:S05]  /*1090*/  BRA `(.L_x_17) ;  /* 0x0000000000047947 */ /* 0x000fea0003800000 */
.L_x_16:
[----:B-1-3--:R-:W-:Y:S01]  /*10a0*/  NOP ;  /* 0x0000000000007918 */ /* 0x00afe20000000000 */
.L_x_17:
[----:B------:R-:W1:Y:S01]  /*10b0*/  S2UR UR32, SR_CTAID.X ;  /* 0x00000000002079c3 */ /* 0x000e620000002500 */
[----:B------:R-:W-:-:S05]  /*10c0*/  CS2R.32 R53, SR_CgaSize ;  /* 0x0000000000357805 */ /* 0x000fca0000008a00 */
[----:B------:R-:W-:-:S05]  /*10d0*/  IMAD R53, R53, -0xa0, RZ ;  /* 0xffffff6035357824 */ /* 0x000fca00078e02ff */
[----:B------:R-:W-:-:S14]  /*10e0*/  R2UR UR7, R53 ;  /* 0x00000000350772ca */ /* 0x000fdc00000e0000 */
[----:B------:R-:W3:Y:S01]  /*10f0*/  LDCU UR7, c[0x0][UR7+0x2b0] ;  /* 0x00005600070777ac */ /* 0x000ee20008000800 */
[----:B------:R-:W-:-:S05]  /*1100*/  CS2R.32 R53, SR_CgaSize ;  /* 0x0000000000357805 */ /* 0x000fca0000008a00 */
[----:B------:R-:W-:-:S05]  /*1110*/  IMAD R53, R53, -0xa0, RZ ;  /* 0xffffff6035357824 */ /* 0x000fca00078e02ff */
[----:B------:R-:W-:-:S14]  /*1120*/  R2UR UR10, R53 ;  /* 0x00000000350a72ca */ /* 0x000fdc00000e0000 */
[----:B------:R-:W4:Y:S01]  /*1130*/  LDCU UR10, c[0x0][UR10+0x2b4] ;  /* 0x000056800a0a77ac */ /* 0x000f220008000800 */
[----:B------:R-:W2:Y:S01]  /*1140*/  S2UR UR9, SR_CTAID.Y ;  /* 0x00000000000979c3 */ /* 0x000ea20000002600 */
[----:B------:R-:W-:-:S05]  /*1150*/  CS2R.32 R53, SR_CgaSize ;  /* 0x0000000000357805 */ /* 0x000fca0000008a00 */
[----:B------:R-:W-:-:S05]  /*1160*/  IMAD R53, R53, -0xa0, RZ ;  /* 0xffffff6035357824 */ /* 0x000fca00078e02ff */
[----:B------:R-:W-:-:S14]  /*1170*/  R2UR UR11, R53 ;  /* 0x00000000350b72ca */ /* 0x000fdc00000e0000 */
[----:B------:R-:W4:Y:S01]  /*1180*/  LDCU UR11, c[0x0][UR11+0x2a0] ;  /* 0x000054000b0b77ac */ /* 0x000f220008000800 */
[----:B------:R-:W-:-:S05]  /*1190*/  CS2R.32 R53, SR_CgaSize ;  /* 0x0000000000357805 */ /* 0x000fca0000008a00 */
[----:B------:R-:W-:-:S05]  /*11a0*/  IMAD R53, R53, -0xa0, RZ ;  /* 0xffffff6035357824 */ /* 0x000fca00078e02ff */
[----:B------:R-:W-:-:S14]  /*11b0*/  R2UR UR12, R53 ;  /* 0x00000000350c72ca */ /* 0x000fdc00000e0000 */
[----:B------:R-:W4:Y:S01]  /*11c0*/  LDCU UR12, c[0x0][UR12+0x2a4] ;  /* 0x000054800c0c77ac */ /* 0x000f220008000800 */
[----:B------:R-:W4:Y:S01]  /*11d0*/  S2UR UR13, SR_CgaCtaId ;  /* 0x00000000000d79c3 */ /* 0x000f220000008800 */
[----:B------:R-:W4:Y:S01]  /*11e0*/  LDCU UR23, c[0x0][0xb24] ;  /* 0x00016480ff1777ac */ /* 0x000f220008000800 */
[----:B------:R-:W-:Y:S01]  /*11f0*/  UMOV UR26, 0x1111 ;  /* 0x00001111001a7882 */ /* 0x000fe20000000000 */
[----:B------:R-:W-:Y:S01]  /*1200*/  UMOV UR25, 0x5 ;  /* 0x0000000500197882 */ /* 0x000fe20000000000 */
[----:B------:R-:W4:Y:S01]  /*1210*/  LDCU UR42, c[0x0][0xb24] ;  /* 0x00016480ff2a77ac */ /* 0x000f220008000800 */
[----:B-1----:R-:W-:-:S03]  /*1220*/  I2FP.F32.U32 R3, UR32 ;  /* 0x0000002000037c45 */ /* 0x002fc60008201000 */
[----:B------:R-:W1:Y:S01]  /*1230*/  S2UR UR36, SR_CTAID.Z ;  /* 0x00000000002479c3 */ /* 0x000e620000002700 */
[----:B------:R-:W1:Y:S01]  /*1240*/  LDCU UR28, c[0x0][0xb30] ;  /* 0x00016600ff1c77ac */ /* 0x000e620008000800 */
[----:B---3--:R-:W-:Y:S01]  /*1250*/  FMUL R3, R3, UR7 ;  /* 0x0000000703037c20 */ /* 0x008fe20008400000 */
[----:B------:R-:W-:Y:S01]  /*1260*/  UISETP.NE.AND UP5, UPT, UR22, 0x2, UPT ;  /* 0x000000021600788c */ /* 0x000fe2000bfa5270 */
[----:B--2---:R-:W-:Y:S01]  /*1270*/  I2FP.F32.U32 R2, UR9 ;  /* 0x0000000900027c45 */ /* 0x004fe20008201000 */
[----:B------:R-:W-:Y:S01]  /*1280*/  UMOV UR27, UR9 ;  /* 0x00000009001b7c82 */ /* 0x000fe20008000000 */
[----:B------:R-:W-:Y:S02]  /*1290*/  UMOV UR20, UR32 ;  /* 0x0000002000147c82 */ /* 0x000fe40008000000 */
[----:B------:R-:W2:Y:S01]  /*12a0*/  F2I.U32.TRUNC.NTZ R3, R3 ;  /* 0x0000000300037305 */ /* 0x000ea2000020f000 */
[----:B----4-:R-:W-:Y:S01]  /*12b0*/  UISETP.GE.AND UP6, UPT, UR23, 0x1, UPT ;  /* 0x000000011700788c */ /* 0x010fe2000bfc6270 */
[----:B------:R-:W-:Y:S01]  /*12c0*/  FMUL R2, R2, UR10 ;  /* 0x0000000a02027c20 */ /* 0x000fe20008400000 */
[----:B------:R-:W-:-:S02]  /*12d0*/  USHF.R.U32.HI UR4, URZ, 0x2, UR13 ;  /* 0x00000002ff047899 */ /* 0x000fc4000801160d */
[----:B------:R-:W-:-:S03]  /*12e0*/  ULOP3.LUT UR6, UR13, 0xc, URZ, 0xc0, !UPT ;  /* 0x0000000c0d067892 */ /* 0x000fc6000f8ec0ff */
[----:B------:R-:W3:Y:S01]  /*12f0*/  F2I.U32.TRUNC.NTZ R2, R2 ;  /* 0x0000000200027305 */ /* 0x000ee2000020f000 */
[----:B------:R-:W-:Y:S02]  /*1300*/  ULOP3.LUT UR33, UR4, 0x3, URZ, 0xc0, !UPT ;  /* 0x0000000304217892 */ /* 0x000fe4000f8ec0ff */
[----:B------:R-:W-:Y:S02]  /*1310*/  ULOP3.LUT UR8, UR13, 0x3, URZ, 0xc0, !UPT ;  /* 0x000000030d087892 */ /* 0x000fe4000f8ec0ff */
[----:B------:R-:W-:Y:S02]  /*1320*/  ULOP3.LUT UR4, UR6, 0x1, UR13, 0xf8, !UPT ;  /* 0x0000000106047892 */ /* 0x000fe4000f8ef80d */
[----:B------:R-:W-:Y:S01]  /*1330*/  USHF.R.U32.HI UR5, URZ, 0x1, UR13 ;  /* 0x00000001ff057899 */ /* 0x000fe2000801160d */
[----:B--2---:R-:W-:Y:S01]  /*1340*/  R2UR UR6, R3 ;  /* 0x00000000030672ca */ /* 0x004fe200000e0000 */
[----:B------:R-:W-:Y:S01]  /*1350*/  UISETP.GT.U32.AND UP1, UPT, UR8, 0xffff, UPT ;  /* 0x0000ffff0800788c */ /* 0x000fe2000bf24070 */
[----:B------:R-:W-:Y:S01]  /*1360*/  PRMT R3, RZ, 0x7610, R3 ;  /* 0x00007610ff037816 */ /* 0x000fe20000000003 */
[----:B------:R-:W-:-:S02]  /*1370*/  UISETP.GT.U32.AND UP0, UPT, UR4, 0xffff, UPT ;  /* 0x0000ffff0400788c */ /* 0x000fc4000bf04070 */
[----:B------:R-:W-:Y:S01]  /*1380*/  ULOP3.LUT UR49, UR5, 0x1, URZ, 0xc0, !UPT ;  /* 0x0000000105317892 */ /* 0x000fe2000f8ec0ff */
[----:B---3--:R-:W-:Y:S01]  /*1390*/  R2UR UR7, R2 ;  /* 0x00000000020772ca */ /* 0x008fe200000e0000 */
[----:B------:R-:W-:Y:S01]  /*13a0*/  USEL UR5, UR8, 0xffff, !UP1 ;  /* 0x0000ffff08057887 */ /* 0x000fe2000c800000 */
[----:B------:R-:W-:Y:S01]  /*13b0*/  PRMT R2, RZ, 0x7610, R2 ;  /* 0x00007610ff027816 */ /* 0x000fe20000000002 */
[----:B------:R-:W-:Y:S02]  /*13c0*/  USEL UR4, UR4, 0xffff, !UP0 ;  /* 0x0000ffff04047887 */ /* 0x000fe4000c000000 */
[----:B------:R-:W-:Y:S02]  /*13d0*/  ULOP3.LUT UR5, UR5, 0xffff, URZ, 0xc0, !UPT ;  /* 0x0000ffff05057892 */ /* 0x000fe4000f8ec0ff */
[----:B------:R-:W-:Y:S02]  /*13e0*/  ULOP3.LUT UR4, UR4, 0xffff, URZ, 0xc0, !UPT ;  /* 0x0000ffff04047892 */ /* 0x000fe4000f8ec0ff */
[----:B------:R-:W-:-:S02]  /*13f0*/  USHF.L.U32 UR26, UR26, UR5, URZ ;  /* 0x000000051a1a7299 */ /* 0x000fc400080006ff */
[----:B------:R-:W-:Y:S02]  /*1400*/  USHF.L.U32 UR25, UR25, UR4, URZ ;  /* 0x0000000419197299 */ /* 0x000fe400080006ff */
[----:B------:R-:W-:Y:S02]  /*1410*/  UIADD3 UR5, UPT, UPT, -UR6, URZ, URZ ;  /* 0x000000ff06057290 */ /* 0x000fe4000fffe1ff */
[----:B------:R-:W-:Y:S02]  /*1420*/  UIADD3 UR4, UPT, UPT, -UR7, URZ, URZ ;  /* 0x000000ff07047290 */ /* 0x000fe4000fffe1ff */
[----:B------:R-:W-:Y:S02]  /*1430*/  UIMAD UR5, UR11, UR5, UR32 ;  /* 0x000000050b0572a4 */ /* 0x000fe4000f8e0220 */
[----:B------:R-:W-:Y:S02]  /*1440*/  UIMAD UR4, UR12, UR4, UR9 ;  /* 0x000000040c0472a4 */ /* 0x000fe4000f8e0209 */
[----:B------:R-:W-:-:S02]  /*1450*/  USHF.L.U32 UR31, UR13, 0x8, URZ ;  /* 0x000000080d1f7899 */ /* 0x000fc400080006ff */
[----:B------:R-:W-:Y:S01]  /*1460*/  USHF.L.U32 UR30, UR13, 0x9, URZ ;  /* 0x000000090d1e7899 */ /* 0x000fe200080006ff */
[----:B------:R-:W-:Y:S01]  /*1470*/  IMAD.U32 R53, RZ, RZ, UR5 ;  /* 0x00000005ff357e24 */ /* 0x000fe2000f8e00ff */
[----:B------:R-:W-:Y:S01]  /*1480*/  ULOP3.LUT UR31, UR31, 0xc00, URZ, 0xc0, !UPT ;  /* 0x00000c001f1f7892 */ /* 0x000fe2000f8ec0ff */
[----:B------:R-:W-:Y:S01]  /*1490*/  IMAD.U32 R52, RZ, RZ, UR4 ;  /* 0x00000004ff347e24 */ /* 0x000fe2000f8e00ff */
[----:B------:R-:W-:Y:S01]  /*14a0*/  ULOP3.LUT UR30, UR30, 0x400, URZ, 0xc0, !UPT ;  /* 0x000004001e1e7892 */ /* 0x000fe2000f8ec0ff */
[----:B-1----:R-:W-:Y:S11]  /*14b0*/  BRA.U UP4, `(.L_x_18) ;  /* 0x0000000104b47547 */ /* 0x002ff6000b800000 */
[----:B------:R-:W-:Y:S02]  /*14c0*/  R2UR UR17, R52 ;  /* 0x00000000341172ca */ /* 0x000fe400000e0000 */
[----:B------:R-:W-:-:S11]  /*14d0*/  R2UR UR18, R53 ;  /* 0x00000000351272ca */ /* 0x000fd600000e0000 */
[----:B------:R-:W-:Y:S02]  /*14e0*/  UISETP.NE.AND UP0, UPT, UR17, URZ, UPT ;  /* 0x000000ff1100728c */ /* 0x000fe4000bf05270 */
[----:B------:R-:W-:Y:S02]  /*14f0*/  ULOP3.LUT UR4, UR18, 0x2, URZ, 0x3c, !UPT ;  /* 0x0000000212047892 */ /* 0x000fe4000f8e3cff */
[----:B------:R-:W-:Y:S02]  /*1500*/  UISETP.GT.U32.AND UP1, UPT, UR18, 0x1, UP0 ;  /* 0x000000011200788c */ /* 0x000fe40008724070 */
[----:B------:R-:W-:Y:S02]  /*1510*/  UISETP.NE.AND UP2, UPT, UR17, 0x1, UPT ;  /* 0x000000011100788c */ /* 0x000fe4000bf45270 */
[----:B------:R-:W-:Y:S02]  /*1520*/  UISETP.GT.U32.AND UP0, UPT, UR4, 0x1, UP0 ;  /* 0x000000010400788c */ /* 0x000fe40008704070 */
[----:B------:R-:W-:-:S02]  /*1530*/  USEL UR7, URZ, 0x1, UP1 ;  /* 0x00000001ff077887 */ /* 0x000fc40008800000 */
[----:B------:R-:W-:Y:S02]  /*1540*/  USEL UR8, URZ, 0x2, UP1 ;  /* 0x00000002ff087887 */ /* 0x000fe40008800000 */
[----:B------:R-:W-:Y:S02]  /*1550*/  UISETP.GT.U32.AND UP1, UPT, UR18, 0x1, UP2 ;  /* 0x000000011200788c */ /* 0x000fe40009724070 */
[----:B------:R-:W-:Y:S02]  /*1560*/  USEL UR12, URZ, 0x4, UP0 ;  /* 0x00000004ff0c7887 */ /* 0x000fe40008000000 */
[----:B------:R-:W-:Y:S02]  /*1570*/  USEL UR15, URZ, 0x8, UP0 ;  /* 0x00000008ff0f7887 */ /* 0x000fe40008000000 */
[----:B------:R-:W-:Y:S02]  /*1580*/  UISETP.GT.U32.AND UP0, UPT, UR4, 0x1, UP2 ;  /* 0x000000010400788c */ /* 0x000fe40009704070 */
[----:B------:R-:W-:-:S02]  /*1590*/  USEL UR6, URZ, 0x10, UP1 ;  /* 0x00000010ff067887 */ /* 0x000fc40008800000 */
[----:B------:R-:W-:Y:S02]  /*15a0*/  USEL UR11, URZ, 0x20, UP1 ;  /* 0x00000020ff0b7887 */ /* 0x000fe40008800000 */
[----:B------:R-:W-:Y:S02]  /*15b0*/  UISETP.NE.AND UP1, UPT, UR17, 0x2, UPT ;  /* 0x000000021100788c */ /* 0x000fe4000bf25270 */
[----:B------:R-:W-:Y:S02]  /*15c0*/  USEL UR14, URZ, 0x40, UP0 ;  /* 0x00000040ff0e7887 */ /* 0x000fe40008000000 */
[----:B------:R-:W-:Y:S02]  /*15d0*/  USEL UR16, URZ, 0x80, UP0 ;  /* 0x00000080ff107887 */ /* 0x000fe40008000000 */
[----:B------:R-:W-:Y:S02]  /*15e0*/  UISETP.GT.U32.AND UP0, UPT, UR18, 0x1, UP1 ;  /* 0x000000011200788c */ /* 0x000fe40008f04070 */
[----:B------:R-:W-:-:S02]  /*15f0*/  UISETP.NE.AND UP2, UPT, UR17, 0x3, UPT ;  /* 0x000000031100788c */ /* 0x000fc4000bf45270 */
[----:B------:R-:W-:Y:S02]  /*1600*/  USEL UR5, URZ, 0x100, UP0 ;  /* 0x00000100ff057887 */ /* 0x000fe40008000000 */
[----:B------:R-:W-:Y:S02]  /*1610*/  USEL UR10, URZ, 0x200, UP0 ;  /* 0x00000200ff0a7887 */ /* 0x000fe40008000000 */
[----:B------:R-:W-:Y:S02]  /*1620*/  UISETP.GT.U32.AND UP0, UPT, UR18, 0x1, UP2 ;  /* 0x000000011200788c */ /* 0x000fe40009704070 */
[----:B------:R-:W-:Y:S02]  /*1630*/  UIADD3 UR5, UPT, UPT, UR5, UR6, UR7 ;  /* 0x0000000605057290 */ /* 0x000fe4000fffe007 */
[----:B------:R-:W-:Y:S02]  /*1640*/  USEL UR9, URZ, 0x1000, UP0 ;  /* 0x00001000ff097887 */ /* 0x000fe40008000000 */
[----:B------:R-:W-:-:S02]  /*1650*/  USEL UR13, URZ, 0x2000, UP0 ;  /* 0x00002000ff0d7887 */ /* 0x000fc40008000000 */
[----:B------:R-:W-:Y:S02]  /*1660*/  UIADD3 UR5, UPT, UPT, UR8, UR9, UR5 ;  /* 0x0000000908057290 */ /* 0x000fe4000fffe005 */
[----:B------:R-:W-:Y:S02]  /*1670*/  UISETP.GT.U32.AND UP1, UPT, UR4, 0x1, UP1 ;  /* 0x000000010400788c */ /* 0x000fe40008f24070 */
[----:B------:R-:W-:Y:S02]  /*1680*/  UIADD3 UR5, UPT, UPT, UR10, UR11, UR5 ;  /* 0x0000000b0a057290 */ /* 0x000fe4000fffe005 */
[----:B------:R-:W-:Y:S02]  /*1690*/  UISETP.GT.U32.AND UP0, UPT, UR4, 0x1, UP2 ;  /* 0x000000010400788c */ /* 0x000fe40009704070 */
[----:B------:R-:W-:Y:S02]  /*16a0*/  USEL UR4, URZ, 0x400, UP1 ;  /* 0x00000400ff047887 */ /* 0x000fe40008800000 */
[----:B------:R-:W-:-:S02]  /*16b0*/  UIADD3 UR5, UPT, UPT, UR12, UR13, UR5 ;  /* 0x0000000d0c057290 */ /* 0x000fc4000fffe005 */
[----:B------:R-:W-:Y:S02]  /*16c0*/  USEL UR6, URZ, 0x4000, UP0 ;  /* 0x00004000ff067887 */ /* 0x000fe40008000000 */
[----:B------:R-:W-:Y:S02]  /*16d0*/  UIADD3 UR5, UPT, UPT, UR4, UR14, UR5 ;  /* 0x0000000e04057290 */ /* 0x000fe4000fffe005 */
[----:B------:R-:W-:Y:S02]  /*16e0*/  USEL UR7, URZ, 0x800, UP1 ;  /* 0x00000800ff077887 */ /* 0x000fe40008800000 */
[----:B------:R-:W-:Y:S02]  /*16f0*/  ULOP3.LUT UR4, UR18, 0xfffffffe, URZ, 0xc0, !UPT ;  /* 0xfffffffe12047892 */ /* 0x000fe4000f8ec0ff */
[----:B------:R-:W-:Y:S02]  /*1700*/  UIADD3 UR5, UPT, UPT, UR15, UR6, UR5 ;  /* 0x000000060f057290 */ /* 0x000fe4000fffe005 */
[----:B------:R-:W-:-:S02]  /*1710*/  ULEA UR4, UR17, UR4, 0x2 ;  /* 0x0000000411047291 */ /* 0x000fc4000f8e10ff */
[----:B------:R-:W-:Y:S02]  /*1720*/  USEL UR6, URZ, 0x8000, UP0 ;  /* 0x00008000ff067887 */ /* 0x000fe40008000000 */
[----:B------:R-:W-:-:S03]  /*1730*/  UIADD3 UR5, UPT, UPT, UR7, UR16, UR5 ;  /* 0x0000001007057290 */ /* 0x000fc6000fffe005 */
[----:B------:R-:W-:Y:S01]  /*1740*/  UMOV UR7, 0x3 ;  /* 0x0000000300077882 */ /* 0x000fe20000000000 */
[----:B------:R-:W-:Y:S02]  /*1750*/  UIADD3 UR5, UPT, UPT, UR5, UR6, URZ ;  /* 0x0000000605057290 */ /* 0x000fe4000fffe0ff */
[----:B------:R-:W-:-:S04]  /*1760*/  USHF.L.U32 UR4, UR7, UR4, URZ ;  /* 0x0000000407047299 */ /* 0x000fc800080006ff */
[----:B------:R-:W-:Y:S02]  /*1770*/  IMAD.U32 R3, RZ, RZ, UR5 ;  /* 0x00000005ff037e24 */ /* 0x000fe4000f8e00ff */
[----:B------:R-:W-:Y:S02]  /*1780*/  IMAD.U32 R2, RZ, RZ, UR4 ;  /* 0x00000004ff027e24 */ /* 0x000fe4000f8e00ff */
.L_x_18:
[----:B------:R-:W-:Y:S05]  /*1790*/  BRA.U !UP6, `(.L_x_19) ;  /* 0x000000010ed47547 */ /* 0x000fea000b800000 */
[----:B------:R-:W1:Y:S01]  /*17a0*/  LDCU.128 UR12, c[0x0][0xb10] ;  /* 0x00016200ff0c77ac */ /* 0x000e620008000c00 */
[----:B------:R-:W2:Y:S01]  /*17b0*/  LDCU UR6, c[0x0][0x370] ;  /* 0x00006e00ff0677ac */ /* 0x000ea20008000800 */
[----:B------:R-:W3:Y:S01]  /*17c0*/  LDCU UR5, c[0x0][0x374] ;  /* 0x00006e80ff0577ac */ /* 0x000ee20008000800 */
[----:B------:R-:W4:Y:S01]  /*17d0*/  LDCU UR24, c[0x0][0xb0c] ;  /* 0x00016180ff1877ac */ /* 0x000f220008000800 */
[----:B------:R-:W4:Y:S01]  /*17e0*/  LDCU UR4, c[0x0][0xb20] ;  /* 0x00016400ff0477ac */ /* 0x000f220008000800 */
[----:B------:R-:W4:Y:S01]  /*17f0*/  LDCU.64 UR8, c[0x0][0xb28] ;  /* 0x00016500ff0877ac */ /* 0x000f220008000a00 */
[----:B-1----:R-:W-:Y:S02]  /*1800*/  UISETP.NE.AND UP0, UPT, UR14, 0x1, UPT ;  /* 0x000000010e00788c */ /* 0x002fe4000bf05270 */
[----:B---3--:R-:W-:Y:S02]  /*1810*/  UIMAD.WIDE.U32 UR10, UR5, UR15, URZ ;  /* 0x0000000f050a72a5 */ /* 0x008fe4000f8e00ff */
[----:B--2---:R-:W-:-:S02]  /*1820*/  UIMAD.WIDE.U32 UR18, UR6, UR12, URZ ;  /* 0x0000000c061272a5 */ /* 0x004fc4000f8e00ff */
[----:B----4-:R-:W-:Y:S02]  /*1830*/  UISETP.NE.AND UP1, UPT, UR24, 0x1, UPT ;  /* 0x000000011800788c */ /* 0x010fe4000bf25270 */
[----:B------:R-:W-:Y:S01]  /*1840*/  UISETP.NE.AND UP2, UPT, UR23, 0x1, UPT ;  /* 0x000000011700788c */ /* 0x000fe2000bf45270 */
[----:B------:R-:W-:Y:S02]  /*1850*/  UMOV UR10, UR11 ;  /* 0x0000000b000a7c82 */ /* 0x000fe40008000000 */
[----:B------:R-:W-:Y:S01]  /*1860*/  UMOV UR18, UR19 ;  /* 0x0000001300127c82 */ /* 0x000fe20008000000 */
[----:B------:R-:W-:Y:S02]  /*1870*/  @UP0 USHF.R.U32.HI UR5, URZ, UR4, UR10 ;  /* 0x00000004ff050299 */ /* 0x000fe4000801160a */
[----:B------:R-:W-:Y:S02]  /*1880*/  UIMAD.WIDE.U32 UR20, UR27, UR15, URZ ;  /* 0x0000000f1b1472a5 */ /* 0x000fe4000f8e00ff */
[----:B------:R-:W-:-:S02]  /*1890*/  UIMAD.WIDE.U32 UR10, UR5, UR8, URZ ;  /* 0x00000008050a72a5 */ /* 0x000fc4000f8e00ff */
[----:B------:R-:W-:Y:S02]  /*18a0*/  @UP1 USHF.R.U32.HI UR6, URZ, UR13, UR18 ;  /* 0x0000000dff061299 */ /* 0x000fe40008011612 */
[----:B------:R-:W-:Y:S02]  /*18b0*/  UIMAD.WIDE.U32 UR16, UR32, UR12, URZ ;  /* 0x0000000c201072a5 */ /* 0x000fe4000f8e00ff */
[----:B------:R-:W-:Y:S01]  /*18c0*/  UIMAD.WIDE.U32 UR18, UR6, UR8, URZ ;  /* 0x00000008061272a5 */ /* 0x000fe2000f8e00ff */
[----:B------:R-:W-:Y:S01]  /*18d0*/  UMOV UR20, UR21 ;  /* 0x0000001500147c82 */ /* 0x000fe20008000000 */
[----:B------:R-:W-:Y:S01]  /*18e0*/  UMOV UR10, UR11 ;  /* 0x0000000b000a7c82 */ /* 0x000fe20008000000 */
[----:B------:R-:W-:Y:S02]  /*18f0*/  USHF.R.U32.HI UR20, URZ, UR4, UR20 ;  /* 0x00000004ff147299 */ /* 0x000fe40008011614 */
[----:B------:R-:W-:Y:S02]  /*1900*/  @UP2 USHF.R.U32.HI UR5, URZ, UR9, UR10 ;  /* 0x00000009ff052299 */ /* 0x000fe4000801160a */
[----:B------:R-:W-:Y:S01]  /*1910*/  UMOV UR7, UR19 ;  /* 0x0000001300077c82 */ /* 0x000fe20008000000 */
[----:B------:R-:W-:Y:S01]  /*1920*/  UMOV UR16, UR17 ;  /* 0x0000001100107c82 */ /* 0x000fe20008000000 */
[----:B------:R-:W-:-:S02]  /*1930*/  @UP2 USHF.R.U32.HI UR6, URZ, UR9, UR7 ;  /* 0x00000009ff062299 */ /* 0x000fc40008011607 */
[----:B------:R-:W-:Y:S02]  /*1940*/  USHF.R.U32.HI UR16, URZ, UR13, UR16 ;  /* 0x0000000dff107299 */ /* 0x000fe40008011610 */
[----:B------:R-:W-:Y:S02]  /*1950*/  USEL UR4, UR27, UR20, !UP0 ;  /* 0x000000141b047287 */ /* 0x000fe4000c000000 */
[----:B------:R-:W-:Y:S02]  /*1960*/  UIMAD UR7, UR5, UR23, URZ ;  /* 0x00000017050772a4 */ /* 0x000fe4000f8e02ff */
[----:B------:R-:W-:Y:S02]  /*1970*/  USEL UR5, UR32, UR16, !UP1 ;  /* 0x0000001020057287 */ /* 0x000fe4000c800000 */
[----:B------:R-:W-:Y:S02]  /*1980*/  UIMAD UR12, UR6, UR23, URZ ;  /* 0x00000017060c72a4 */ /* 0x000fe4000f8e02ff */
[----:B------:R-:W-:-:S02]  /*1990*/  UISETP.GE.AND UP0, UPT, UR4, UR7, UPT ;  /* 0x000000070400728c */ /* 0x000fc4000bf06270 */
[----:B------:R-:W-:Y:S02]  /*19a0*/  UIMAD.WIDE.U32 UR10, UR4, UR8, URZ ;  /* 0x00000008040a72a5 */ /* 0x000fe4000f8e00ff */
[----:B------:R-:W-:Y:S02]  /*19b0*/  UISETP.GE.OR UP0, UPT, UR5, UR12, UP0 ;  /* 0x0000000c0500728c */ /* 0x000fe40008706670 */
[----:B------:R-:W-:Y:S02]  /*19c0*/  UIMAD.WIDE.U32 UR12, UR5, UR8, URZ ;  /* 0x00000008050c72a5 */ /* 0x000fe4000f8e00ff */
[----:B------:R-:W-:Y:S01]  /*19d0*/  UIADD3 UR10, UPT, UPT, -UR4, URZ, URZ ;  /* 0x000000ff040a7290 */ /* 0x000fe2000fffe1ff */
[----:B------:R-:W-:Y:S01]  /*19e0*/  UMOV UR8, UR11 ;  /* 0x0000000b00087c82 */ /* 0x000fe20008000000 */
[----:B------:R-:W-:Y:S02]  /*19f0*/  UIADD3 UR20, UPT, UPT, -UR5, URZ, URZ ;  /* 0x000000ff05147290 */ /* 0x000fe4000fffe1ff */
[----:B------:R-:W-:-:S03]  /*1a00*/  USHF.R.U32.HI UR8, URZ, UR9, UR8 ;  /* 0x00000009ff087299 */ /* 0x000fc60008011608 */
[----:B------:R-:W-:Y:S01]  /*1a10*/  @!UP0 UMOV UR7, UR13 ;  /* 0x0000000d00078c82 */ /* 0x000fe20008000000 */
[----:B------:R-:W-:Y:S02]  /*1a20*/  UIMAD UR27, UR14, UR10, UR27 ;  /* 0x0000000a0e1b72a4 */ /* 0x000fe4000f8e021b */
[----:B------:R-:W-:Y:S02]  /*1a30*/  USEL UR8, UR4, UR8, !UP2 ;  /* 0x0000000804087287 */ /* 0x000fe4000d000000 */
[----:B------:R-:W-:Y:S02]  /*1a40*/  @!UP0 USHF.R.U32.HI UR7, URZ, UR9, UR7 ;  /* 0x00000009ff078299 */ /* 0x000fe40008011607 */
[----:B------:R-:W-:Y:S02]  /*1a50*/  UIADD3 UR9, UPT, UPT, -UR8, URZ, URZ ;  /* 0x000000ff08097290 */ /* 0x000fe4000fffe1ff */
[----:B------:R-:W-:Y:S02]  /*1a60*/  @!UP0 USEL UR7, UR5, UR7, !UP2 ;  /* 0x0000000705078287 */ /* 0x000fe4000d000000 */
[----:B------:R-:W-:-:S02]  /*1a70*/  UIMAD UR9, UR23, UR9, UR4 ;  /* 0x00000009170972a4 */ /* 0x000fc4000f8e0204 */
[----:B------:R-:W-:Y:S02]  /*1a80*/  @!UP0 UIADD3 UR8, UPT, UPT, UR8, -UR7, URZ ;  /* 0x8000000708088290 */ /* 0x000fe4000fffe0ff */
[----:B------:R-:W-:Y:S02]  /*1a90*/  @!UP0 UIMAD UR6, UR9, UR6, UR7 ;  /* 0x00000006090682a4 */ /* 0x000fe4000f8e0207 */
[----:B------:R-:W-:Y:S02]  /*1aa0*/  @!UP0 UIMAD UR4, UR8, UR23, UR5 ;  /* 0x00000017080482a4 */ /* 0x000fe4000f8e0205 */
[----:B------:R-:W-:Y:S02]  /*1ab0*/  UIMAD UR20, UR24, UR20, UR32 ;  /* 0x00000014181472a4 */ /* 0x000fe4000f8e0220 */
[----:B------:R-:W-:Y:S01]  /*1ac0*/  UIMAD UR27, UR4, UR14, UR27 ;  /* 0x0000000e041b72a4 */ /* 0x000fe2000f8e021b */
[----:B------:R-:W-:Y:S02]  /*1ad0*/  @!UP0 UMOV UR5, UR6 ;  /* 0x0000000600058c82 */ /* 0x000fe40008000000 */
[----:B------:R-:W-:-:S12]  /*1ae0*/  UIMAD UR20, UR5, UR24, UR20 ;  /* 0x00000018051472a4 */ /* 0x000fd8000f8e0214 */
.L_x_19:
[----:B------:R-:W-:-:S09]  /*1af0*/  UISETP.NE.AND UP0, UPT, UR28, 0x1, UPT ;  /* 0x000000011c00788c */ /* 0x000fd2000bf05270 */
[----:B------:R-:W-:Y:S05]  /*1b00*/  BRA.U UP0, `(.L_x_20) ;  /* 0x0000000100447547 */ /* 0x000fea000b800000 */
[----:B------:R-:W1:Y:S01]  /*1b10*/  LDCU.128 UR8, c[0x0][0xb10] ;  /* 0x00016200ff0877ac */ /* 0x000e620008000c00 */
[----:B------:R-:W2:Y:S01]  /*1b20*/  LDCU UR12, c[0x0][0xb0c] ;  /* 0x00016180ff0c77ac */ /* 0x000ea20008000800 */
[----:B------:R-:W3:Y:S01]  /*1b30*/  LDCU UR13, c[0x0][0xb20] ;  /* 0x00016400ff0d77ac */ /* 0x000ee20008000800 */
[----:B-1----:R-:W-:Y:S02]  /*1b40*/  UIMAD.WIDE.U32 UR6, UR20, UR8, URZ ;  /* 0x00000008140672a5 */ /* 0x002fe4000f8e00ff */
[----:B------:R-:W-:Y:S02]  /*1b50*/  UIMAD.WIDE.U32 UR4, UR27, UR11, URZ ;  /* 0x0000000b1b0472a5 */ /* 0x000fe4000f8e00ff */
[----:B--2---:R-:W-:Y:S02]  /*1b60*/  UISETP.NE.AND UP1, UPT, UR12, 0x1, UPT ;  /* 0x000000010c00788c */ /* 0x004fe4000bf25270 */
[----:B------:R-:W-:Y:S01]  /*1b70*/  UISETP.NE.AND UP0, UPT, UR10, 0x1, UPT ;  /* 0x000000010a00788c */ /* 0x000fe2000bf05270 */
[----:B------:R-:W-:-:S02]  /*1b80*/  UMOV UR6, UR7 ;  /* 0x0000000700067c82 */ /* 0x000fc40008000000 */
[----:B------:R-:W-:Y:S01]  /*1b90*/  UMOV UR4, UR5 ;  /* 0x0000000500047c82 */ /* 0x000fe20008000000 */
[----:B------:R-:W-:Y:S02]  /*1ba0*/  USHF.R.U32.HI UR6, URZ, UR9, UR6 ;  /* 0x00000009ff067299 */ /* 0x000fe40008011606 */
[----:B---3--:R-:W-:Y:S02]  /*1bb0*/  USHF.R.U32.HI UR4, URZ, UR13, UR4 ;  /* 0x0000000dff047299 */ /* 0x008fe40008011604 */
[----:B------:R-:W-:Y:S02]  /*1bc0*/  USEL UR5, UR20, UR6, !UP1 ;  /* 0x0000000614057287 */ /* 0x000fe4000c800000 */
[----:B------:R-:W-:-:S04]  /*1bd0*/  USEL UR4, UR27, UR4, !UP0 ;  /* 0x000000041b047287 */ /* 0x000fc8000c000000 */
[----:B------:R-:W-:Y:S02]  /*1be0*/  UIADD3 UR6, UPT, UPT, -UR4, UR5, URZ ;  /* 0x0000000504067290 */ /* 0x000fe4000fffe1ff */
[----:B------:R-:W-:Y:S02]  /*1bf0*/  UIADD3 UR4, UPT, UPT, UR4, -UR5, URZ ;  /* 0x8000000504047290 */ /* 0x000fe4000fffe0ff */
[----:B------:R-:W-:Y:S02]  /*1c00*/  UIMAD UR27, UR6, UR10, UR27 ;  /* 0x0000000a061b72a4 */ /* 0x000fe4000f8e021b */
[----:B------:R-:W-:-:S12]  /*1c10*/  UIMAD UR20, UR4, UR12, UR20 ;  /* 0x0000000c041472a4 */ /* 0x000fd8000f8e0214 */
.L_x_20:
[----:B------:R-:W-:-:S09]  /*1c20*/  UISETP.EQ.U32.AND UP0, UPT, UR29, 0x1, UPT ;  /* 0x000000011d00788c */ /* 0x000fd2000bf02070 */
[----:B------:R-:W-:Y:S05]  /*1c30*/  BRA.U !UP0, `(.L_x_21) ;  /* 0x00000001080c7547 */ /* 0x000fea000b800000 */
[----:B------:R-:W-:Y:S01]  /*1c40*/  UCGABAR_WAIT ;  /* 0x0000000000007dc7 */ /* 0x000fe20008000000 */
[----:B------:R-:W-:Y:S01]  /*1c50*/  CCTL.IVALL ;  /* 0x00000000ff00798f */ /* 0x000fe20002000000 */
[----:B------:R-:W-:Y:S05]  /*1c60*/  BRA `(.L_x_22) ;  /* 0x0000000000047947 */ /* 0x000fea0003800000 */
.L_x_21:
[----:B------:R-:W-:Y:S06]  /*1c70*/  BAR.SYNC.DEFER_BLOCKING 0x0 ;  /* 0x0000000000007b1d */ /* 0x000fec0000010000 */
.L_x_22:
[----:B------:R-:W-:Y:S05]  /*1c80*/  BRA.U UP5, `(.L_x_23) ;  /* 0x0000001905d87547 */ /* 0x000fea000b800000 */
[----:B------:R-:W1:Y:S01]  /*1c90*/  S2UR UR4, SR_CgaCtaId ;  /* 0x00000000000479c3 */ /* 0x000e620000008800 */
[----:B------:R-:W2:Y:S01]  /*1ca0*/  LDCU UR7, c[0x0][0x38c] ;  /* 0x00007180ff0777ac */ /* 0x000ea20008000800 */
[----:B------:R-:W-:Y:S01]  /*1cb0*/  PLOP3.LUT P1, PT, PT, PT, UP3, 0x80, 0x8 ;  /* 0x000000000008781c */ /* 0x000fe20003f2f038 */
[----:B------:R-:W-:Y:S01]  /*1cc0*/  IMAD.MOV.U32 R12, RZ, RZ, 0x1 ;  /* 0x00000001ff0c7424 */ /* 0x000fe200078e00ff */
[----:B------:R-:W-:Y:S01]  /*1cd0*/  ISETP.NE.AND P2, PT, R0, RZ, P3 ;  /* 0x000000ff0000720c */ /* 0x000fe20001f45270 */
[----:B------:R-:W-:Y:S01]  /*1ce0*/  UMOV UR21, 0x400 ;  /* 0x0000040000157882 */ /* 0x000fe20000000000 */
[----:B------:R-:W-:Y:S01]  /*1cf0*/  UISETP.NE.AND UP0, UPT, UR22, URZ, UPT ;  /* 0x000000ff1600728c */ /* 0x000fe2000bf05270 */
[----:B------:R-:W-:Y:S01]  /*1d00*/  PLOP3.LUT P1, PT, P1, PT, PT, 0x8, 0x80 ;  /* 0x000000000080781c */ /* 0x000fe20000f2e170 */
[----:B------:R-:W-:Y:S01]  /*1d10*/  USHF.L.U32 UR6, UR32, 0x5, URZ ;  /* 0x0000000520067899 */ /* 0x000fe200080006ff */
[----:B------:R-:W-:Y:S01]  /*1d20*/  CS2R R10, SRZ ;  /* 0x00000000000a7805 */ /* 0x000fe2000001ff00 */
[----:B------:R-:W-:Y:S01]  /*1d30*/  USEL UR24, UR40, 0x2, UP0 ;  /* 0x0000000228187887 */ /* 0x000fe20008000000 */
[----:B------:R-:W-:Y:S01]  /*1d40*/  IMAD.MOV.U32 R9, RZ, RZ, RZ ;  /* 0x000000ffff097224 */ /* 0x000fe200078e00ff */
[----:B------:R-:W-:Y:S01]  /*1d50*/  USHF.L.U32 UR48, UR32, 0x6, URZ ;  /* 0x0000000620307899 */ /* 0x000fe200080006ff */
[----:B------:R-:W-:Y:S01]  /*1d60*/  IMAD.MOV.U32 R8, RZ, RZ, 0x1 ;  /* 0x00000001ff087424 */ /* 0x000fe200078e00ff */
[----:B------:R-:W3:Y:S02]  /*1d70*/  LDCU UR44, c[0x0][0x370] ;  /* 0x00006e00ff2c77ac */ /* 0x000ee40008000800 */
[----:B------:R-:W-:-:S02]  /*1d80*/  ULOP3.LUT UR48, UR48, 0x40, URZ, 0xc0, !UPT ;  /* 0x0000004030307892 */ /* 0x000fc4000f8ec0ff */
[----:B--2---:R-:W-:Y:S02]  /*1d90*/  UIADD3 UR5, UPT, UPT, UR7, 0x3f, URZ ;  /* 0x0000003f07057890 */ /* 0x004fe4000fffe0ff */
[----:B------:R-:W-:Y:S02]  /*1da0*/  UIADD3 UR51, UPT, UPT, UR7, 0x7e, URZ ;  /* 0x0000007e07337890 */ /* 0x000fe4000fffe0ff */
[----:B-1----:R-:W-:Y:S02]  /*1db0*/  ULEA UR21, UR4, UR21, 0x18 ;  /* 0x0000001504157291 */ /* 0x002fe4000f8ec0ff */
[----:B------:R-:W-:Y:S02]  /*1dc0*/  USHF.R.S32.HI UR4, URZ, 0x1f, UR5 ;  /* 0x0000001fff047899 */ /* 0x000fe40008011405 */
[----:B------:R-:W-:Y:S02]  /*1dd0*/  UIADD3 UR7, UPT, UPT, UR7, -0x1, URZ ;  /* 0xffffffff07077890 */ /* 0x000fe4000fffe0ff */
[----:B------:R-:W-:-:S02]  /*1de0*/  ULEA.HI UR4, UR4, UR5, URZ, 0x6 ;  /* 0x0000000504047291 */ /* 0x000fc4000f8f30ff */
[----:B------:R-:W-:Y:S02]  /*1df0*/  UISETP.GE.U32.AND UP1, UPT, UR7, -0x7f, UPT ;  /* 0xffffff810700788c */ /* 0x000fe4000bf26070 */
[----:B------:R-:W-:Y:S02]  /*1e00*/  USHF.R.S32.HI UR46, URZ, 0x6, UR4 ;  /* 0x00000006ff2e7899 */ /* 0x000fe40008011404 */
[----:B------:R-:W-:Y:S02]  /*1e10*/  ULOP3.LUT UR5, UR6, 0x20, URZ, 0xc0, !UPT ;  /* 0x0000002006057892 */ /* 0x000fe4000f8ec0ff */
[----:B------:R-:W-:Y:S02]  /*1e20*/  UISETP.LT.U32.AND UP0, UPT, UR46, 0x11, UPT ;  /* 0x000000112e00788c */ /* 0x000fe4000bf01070 */
[----:B------:R-:W-:Y:S02]  /*1e30*/  ULEA UR39, UR31, UR21, 0x1 ;  /* 0x000000151f277291 */ /* 0x000fe4000f8e08ff */
[----:B------:R-:W-:-:S02]  /*1e40*/  USEL UR45, UR46, 0x11, UP0 ;  /* 0x000000112e2d7887 */ /* 0x000fc40008000000 */
[----:B------:R-:W-:Y:S02]  /*1e50*/  ULEA UR38, UR30, UR21, 0x1 ;  /* 0x000000151e267291 */ /* 0x000fe4000f8e08ff */
[----:B------:R-:W-:Y:S02]  /*1e60*/  UIADD3 UR4, UPT, UPT, UR45, -0x1, URZ ;  /* 0xffffffff2d047890 */ /* 0x000fe4000fffe0ff */
[----:B------:R-:W-:Y:S01]  /*1e70*/  @UP1 UIADD3 UR4, UPT, UPT, UR45, URZ, URZ ;  /* 0x000000ff2d041290 */ /* 0x000fe2000fffe0ff */
[----:B------:R-:W1:Y:S01]  /*1e80*/  LDCU.64 UR28, c[0x0][0x348] ;  /* 0x00006900ff1c77ac */ /* 0x000e620008000a00 */
[----:B------:R-:W2:Y:S01]  /*1e90*/  LDCU UR43, c[0x0][0x374] ;  /* 0x00006e80ff2b77ac */ /* 0x000ea20008000800 */
[----:B------:R-:W-:Y:S02]  /*1ea0*/  ULEA UR49, UR49, UR5, 0x4 ;  /* 0x0000000531317291 */ /* 0x000fe4000f8e20ff */
[----:B------:R-:W-:Y:S02]  /*1eb0*/  ULEA UR48, UR33, UR48, 0x4 ;  /* 0x0000003021307291 */ /* 0x000fe4000f8e20ff */
[----:B------:R-:W-:-:S02]  /*1ec0*/  UIADD3 UR39, UPT, UPT, UR39, 0x3400, URZ ;  /* 0x0000340027277890 */ /* 0x000fc4000fffe0ff */
[----:B------:R-:W-:Y:S02]  /*1ed0*/  UIADD3 UR38, UPT, UPT, UR38, 0x25400, URZ ;  /* 0x0002540026267890 */ /* 0x000fe4000fffe0ff */
[----:B------:R-:W-:Y:S02]  /*1ee0*/  UIADD3 UR50, UPT, UPT, UR46, -UR45, URZ ;  /* 0x8000002d2e327290 */ /* 0x000fe4000fffe0ff */
[----:B------:R-:W-:Y:S02]  /*1ef0*/  UIADD3 UR37, UPT, UPT, UR4, 0x1, URZ ;  /* 0x0000000104257890 */ /* 0x000fe4000fffe0ff */
[----:B------:R-:W-:Y:S01]  /*1f00*/  UIADD3 UR47, UPT, UPT, -UR4, URZ, URZ ;  /* 0x000000ff042f7290 */ /* 0x000fe2000fffe1ff */
[----:B---3--:R-:W-:-:S11]  /*1f10*/  UMOV UR13, URZ ;  /* 0x000000ff000d7c82 */ /* 0x008fd60008000000 */
.L_x_43:
[----:B------:R-:W3:Y:S02]  /*1f20*/  S2UR UR4, SR_CgaCtaId ;  /* 0x00000000000479c3 */ /* 0x000ee40000008800 */
[----:B---3--:R-:W-:-:S09]  /*1f30*/  UISETP.NE.AND UP0, UPT, UR4, URZ, UPT ;  /* 0x000000ff0400728c */ /* 0x008fd2000bf05270 */
[----:B------:R-:W-:Y:S05]  /*1f40*/  BRA.U UP0, `(.L_x_24) ;  /* 0x0000000100287547 */ /* 0x000fea000b800000 */
[----:B------:R-:W-:Y:S02]  /*1f50*/  LEA R0, R9, UR21, 0x3 ;  /* 0x0000001509007c11 */ /* 0x000fe4000f8e18ff */
[----:B------:R-:W-:-:S04]  /*1f60*/  SHF.L.U32 R2, R8, 0x1f, RZ ;  /* 0x0000001f08027819 */ /* 0x000fc800000006ff */
[----:B------:R-:W3:Y:S02]  /*1f70*/  SYNCS.PHASECHK.TRANS64.TRYWAIT P0, [R0+URZ+0x1c0], R2 ;  /* 0x0001c002000075a7 */ /* 0x000ee400080011ff */
[----:B---3--:R-:W-:Y:S05]  /*1f80*/  @!P0 BRA `(.L_x_25) ;  /* 0x0000006800508947 */ /* 0x008fea0003800000 */
.L_x_147:
[----:B------:R-:W-:Y:S01]  /*1f90*/  VIADD R9, R9, 0x1 ;  /* 0x0000000109097836 */ /* 0x000fe20000000000 */
[----:B------:R3:W-:Y:S04]  /*1fa0*/  SYNCS.ARRIVE.TRANS64.A1T0 RZ, [R0+URZ+0x1b0], RZ ;  /* 0x0001b0ff00ff79a7 */ /* 0x0007e800081000ff */
[----:B------:R-:W-:-:S04]  /*1fb0*/  ISETP.NE.AND P0, PT, R9, 0x2, PT ;  /* 0x000000020900780c */ /* 0x000fc80003f05270 */
[----:B------:R-:W-:Y:S02]  /*1fc0*/  SEL R9, R9, RZ, P0 ;  /* 0x000000ff09097207 */ /* 0x000fe40000000000 */
[----:B---3--:R-:W-:-:S04]  /*1fd0*/  SEL R0, RZ, 0x1, P0 ;  /* 0x00000001ff007807 */ /* 0x008fc80000000000 */
[----:B------:R-:W-:-:S07]  /*1fe0*/  LOP3.LUT R8, R8, R0, RZ, 0x3c, !PT ;  /* 0x0000000008087212 */ /* 0x000fce00078e3cff */
.L_x_24:
[----:B------:R-:W-:Y:S01]  /*1ff0*/  ULEA UR4, UR13, UR21, 0x3 ;  /* 0x000000150d047291 */ /* 0x000fe2000f8e18ff */
[----:B------:R-:W-:Y:S01]  /*2000*/  SHF.L.U32 R0, R12, 0x1f, RZ ;  /* 0x0000001f0c007819 */ /* 0x000fe200000006ff */
[----:B------:R-:W-:Y:S02]  /*2010*/  UISETP.GE.U32.AND UP0, UPT, UR51, 0x7f, UPT ;  /* 0x0000007f3300788c */ /* 0x000fe4000bf06070 */
[----:B------:R-:W-:Y:S01]  /*2020*/  ULEA UR11, UR27, UR49, 0x6 ;  /* 0x000000311b0b7291 */ /* 0x000fe2000f8e30ff */
[----:B------:R-:W-:-:S04]  /*2030*/  UMOV UR6, URZ ;  /* 0x000000ff00067c82 */ /* 0x000fc80008000000 */
[----:B------:R3:W4:Y:S01]  /*2040*/  SYNCS.PHASECHK.TRANS64.TRYWAIT P0, [UR4+0x88], R0 ;  /* 0x00008800ff0075a7 */ /* 0x0007220008001104 */
[----:B------:R-:W-:-:S04]  /*2050*/  ULEA.HI UR4, UR20, UR20, URZ, 0x1 ;  /* 0x0000001414047291 */ /* 0x000fc8000f8f08ff */
[----:B------:R-:W-:-:S04]  /*2060*/  USHF.L.U32 UR4, UR4, 0x6, URZ ;  /* 0x0000000604047899 */ /* 0x000fc800080006ff */
[----:B------:R-:W-:-:S04]  /*2070*/  ULOP3.LUT UR35, UR4, 0xffffff80, URZ, 0xc0, !UPT ;  /* 0xffffff8004237892 */ /* 0x000fc8000f8ec0ff */
[----:B------:R-:W-:Y:S01]  /*2080*/  UIADD3 UR35, UPT, UPT, UR48, UR35, URZ ;  /* 0x0000002330237290 */ /* 0x000fe2000fffe0ff */
[----:B------:R-:W-:Y:S11]  /*2090*/  BRA.U !UP0, `(.L_x_26) ;  /* 0x0000000108d07547 */ /* 0x000ff6000b800000 */
[----:B------:R-:W-:Y:S01]  /*20a0*/  UMOV UR16, UR47 ;  /* 0x0000002f00107c82 */ /* 0x000fe20008000000 */
[----:B------:R-:W-:Y:S01]  /*20b0*/  UMOV UR4, UR13 ;  /* 0x0000000d00047c82 */ /* 0x000fe20008000000 */
[----:B------:R-:W-:-:S05]  /*20c0*/  UMOV UR34, URZ ;  /* 0x000000ff00227c82 */ /* 0x000fca0008000000 */
.L_x_32:
[----:B------:R-:W-:Y:S01]  /*20d0*/  ULEA UR33, UR4, UR21, 0x3 ;  /* 0x0000001504217291 */ /* 0x000fe2000f8e18ff */
[----:B------:R-:W-:Y:S01]  /*20e0*/  @P3 MOV R2, 0x6000 ;  /* 0x0000600000023802 */ /* 0x000fe20000000f00 */
[----:B--2-4-:R-:W-:Y:S10]  /*20f0*/  @P0 BRA `(.L_x_27) ;  /* 0x00000000000c0947 */ /* 0x014ff40003800000 */
[----:B------:R-:W-:-:S04]  /*2100*/  SHF.L.U32 R3, R12, 0x1f, RZ ;  /* 0x0000001f0c037819 */ /* 0x000fc800000006ff */
[----:B------:R-:W4:Y:S02]  /*2110*/  SYNCS.PHASECHK.TRANS64.TRYWAIT P0, [UR33+0x88], R3 ;  /* 0x00008803ff0075a7 */ /* 0x000f240008001121 */
[----:B----4-:R-:W-:Y:S05]  /*2120*/  @!P0 BRA `(.L_x_28) ;  /* 0x0000006400fc8947 */ /* 0x010fea0003800000 */
.L_x_27:
[----:B------:R4:W-:Y:S01]  /*2130*/  @P3 SYNCS.ARRIVE.TRANS64 RZ, [UR33], R2 ;  /* 0x00000002ffff39a7 */ /* 0x0009e20008000021 */
[----:B------:R-:W-:Y:S02]  /*2140*/  ULOP3.LUT UR5, UR24, 0x2, URZ, 0xfc, !UPT ;  /* 0x0000000218057892 */ /* 0x000fe4000f8efcff */
[----:B------:R-:W-:Y:S02]  /*2150*/  UIADD3 UR16, UPT, UPT, UR16, 0x1, URZ ;  /* 0x0000000110107890 */ /* 0x000fe4000fffe0ff */
[----:B------:R-:W-:Y:S02]  /*2160*/  UISETP.NE.AND UP0, UPT, UR5, 0x2, UPT ;  /* 0x000000020500788c */ /* 0x000fe4000bf05270 */
[----:B------:R-:W-:-:S07]  /*2170*/  UISETP.NE.AND UP2, UPT, UR16, 0x1, UPT ;  /* 0x000000011000788c */ /* 0x000fce000bf45270 */
[----:B------:R-:W-:Y:S05]  /*2180*/  BRA.U UP0, `(.L_x_29) ;  /* 0x0000000100047547 */ /* 0x000fea000b800000 */
[----:B-12---:R-:W-:Y:S05]  /*2190*/  BPT.TRAP 0x1 ;  /* 0x000000040000795c */ /* 0x006fea0000300000 */
.L_x_29:
[----:B------:R-:W-:Y:S04]  /*21a0*/  BSSY.RECONVERGENT B0, `(.L_x_30) ;  /* 0x0000003000007945 */ /* 0x000fe80003800200 */
[----:B------:R-:W-:Y:S05]  /*21b0*/  @!P2 BRA `(.L_x_31) ;  /* 0x000000000004a947 */ /* 0x000fea0003800000 */
[----:B-12---:R-:W-:Y:S05]  /*21c0*/  BPT.TRAP 0x1 ;  /* 0x000000040000795c */ /* 0x006fea0000300000 */
.L_x_31:
[----:B-12---:R-:W-:Y:S05]  /*21d0*/  BSYNC.RECONVERGENT B0 ;  /* 0x0000000000007941 */ /* 0x006fea0003800200 */
.L_x_30:
[----:B------:R-:W-:Y:S02]  /*21e0*/  UIADD3 UR5, UPT, UPT, UR4, 0x1, URZ ;  /* 0x0000000104057890 */ /* 0x000fe4000fffe0ff */
[----:B------:R-:W-:Y:S02]  /*21f0*/  USHF.L.U32 UR4, UR4, 0xc, URZ ;  /* 0x0000000c04047899 */ /* 0x000fe400080006ff */
[----:B------:R-:W-:Y:S02]  /*2200*/  UISETP.NE.AND UP0, UPT, UR5, 0x11, UPT ;  /* 0x000000110500788c */ /* 0x000fe4000bf05270 */
[----:B------:R-:W-:Y:S02]  /*2210*/  ULOP3.LUT UR32, UR31, UR4, URZ, 0xfc, !UPT ;  /* 0x000000041f207292 */ /* 0x000fe4000f8efcff */
[----:B------:R-:W-:Y:S02]  /*2220*/  USEL UR6, URZ, 0x1, UP0 ;  /* 0x00000001ff067887 */ /* 0x000fe40008000000 */
[----:B------:R-:W-:-:S02]  /*2230*/  USEL UR13, UR5, URZ, UP0 ;  /* 0x000000ff050d7287 */ /* 0x000fc40008000000 */
[----:B------:R-:W-:Y:S02]  /*2240*/  UIADD3 UR14, UP1, UPT, UR28, 0x80, URZ ;  /* 0x000000801c0e7890 */ /* 0x000fe4000ff3e0ff */
[----:B------:R-:W-:Y:S01]  /*2250*/  ULEA UR5, UR13, UR21, 0x3 ;  /* 0x000000150d057291 */ /* 0x000fe2000f8e18ff */
[----:B------:R-:W-:Y:S01]  /*2260*/  LOP3.LUT R12, R12, UR6, RZ, 0x3c, !PT ;  /* 0x000000060c0c7c12 */ /* 0x000fe2000f8e3cff */
[----:B------:R-:W-:Y:S02]  /*2270*/  ULEA UR32, UR32, UR21, 0x1 ;  /* 0x0000001520207291 */ /* 0x000fe4000f8e08ff */
[----:B------:R-:W-:Y:S01]  /*2280*/  UIADD3 UR6, UP0, UPT, UR28, 0x180, URZ ;  /* 0x000001801c067890 */ /* 0x000fe2000ff1e0ff */
[----:B---3--:R-:W-:Y:S01]  /*2290*/  SHF.L.U32 R0, R12, 0x1f, RZ ;  /* 0x0000001f0c007819 */ /* 0x008fe200000006ff */
[----:B------:R-:W-:Y:S02]  /*22a0*/  ULEA UR8, UR30, UR4, 0x1 ;  /* 0x000000041e087291 */ /* 0x000fe4000f8e08ff */
[----:B------:R-:W-:Y:S01]  /*22b0*/  ULOP3.LUT UR33, UR33, 0xfefffff8, URZ, 0xc0, !UPT ;  /* 0xfefffff821217892 */ /* 0x000fe2000f8ec0ff */
[----:B------:R1:W2:Y:S01]  /*22c0*/  SYNCS.PHASECHK.TRANS64.TRYWAIT P0, [UR5+0x88], R0 ;  /* 0x00008800ff0075a7 */ /* 0x0002a20008001105 */
[----:B------:R-:W-:-:S02]  /*22d0*/  UIADD3.X UR15, UPT, UPT, URZ, UR29, URZ, UP1, !UPT ;  /* 0x0000001dff0f7290 */ /* 0x000fc40008ffe4ff */
[----:B------:R-:W-:Y:S02]  /*22e0*/  UIADD3 UR32, UPT, UPT, UR32, 0x3400, URZ ;  /* 0x0000340020207890 */ /* 0x000fe4000fffe0ff */
[----:B------:R-:W-:Y:S02]  /*22f0*/  UPRMT UR5, URZ, 0x5410, UR26 ;  /* 0x00005410ff057896 */ /* 0x000fe4000800001a */
[----:B------:R-:W-:Y:S02]  /*2300*/  UIADD3 UR8, UPT, UPT, UR21, 0x25400, UR8 ;  /* 0x0002540015087890 */ /* 0x000fe4000fffe008 */
[----:B------:R-:W-:Y:S02]  /*2310*/  UIADD3.X UR7, UPT, UPT, URZ, UR29, URZ, UP0, !UPT ;  /* 0x0000001dff077290 */ /* 0x000fe400087fe4ff */
[----:B------:R-:W-:Y:S01]  /*2320*/  UPRMT UR4, URZ, 0x5410, UR25 ;  /* 0x00005410ff047896 */ /* 0x000fe20008000019 */
[----:B------:R-:W-:Y:S01]  /*2330*/  UMOV UR18, 0x0 ;  /* 0x0000000000127882 */ /* 0x000fe20000000000 */
[----:B------:R-:W-:Y:S01]  /*2340*/  UMOV UR19, 0x10000000 ;  /* 0x1000000000137882 */ /* 0x000fe20000000000 */
[----:B------:R-:W-:Y:S01]  /*2350*/  UMOV UR10, UR34 ;  /* 0x00000022000a7c82 */ /* 0x000fe20008000000 */
[----:B------:R-:W-:Y:S01]  /*2360*/  UMOV UR12, UR36 ;  /* 0x00000024000c7c82 */ /* 0x000fe20008000000 */
[----:B------:R-:W-:Y:S01]  /*2370*/  UMOV UR9, UR33 ;  /* 0x0000002100097c82 */ /* 0x000fe20008000000 */
[----:B------:R3:W-:Y:S03]  /*2380*/  UTMALDG.3D.MULTICAST.2CTA [UR32], [UR14], UR5, desc[UR18] ;  /* 0x000012200e0073b4 */ /* 0x0007e60008211805 */
[----:B------:R4:W-:Y:S01]  /*2390*/  UTMALDG.3D.MULTICAST.2CTA [UR8], [UR6], UR4, desc[UR18] ;  /* 0x00001208060073b4 */ /* 0x0009e20008211804 */
[----:B---3--:R-:W-:Y:S01]  /*23a0*/  UIADD3 UR34, UPT, UPT, UR34, 0x40, URZ ;  /* 0x0000004022227890 */ /* 0x008fe2000fffe0ff */
[----:B----4-:R-:W-:Y:S01]  /*23b0*/  UMOV UR6, UR37 ;  /* 0x0000002500067c82 */ /* 0x010fe20008000000 */
[----:B------:R-:W-:Y:S01]  /*23c0*/  UMOV UR4, UR13 ;  /* 0x0000000d00047c82 */ /* 0x000fe20008000000 */
[----:B-1----:R-:W-:Y:S09]  /*23d0*/  BRA.U UP2, `(.L_x_32) ;  /* 0xfffffffd023c7547 */ /* 0x002ff2000b83ffff */
.L_x_26:
[----:B------:R-:W-:Y:S01]  /*23e0*/  ULEA UR4, UR13, UR21, 0x3 ;  /* 0x000000150d047291 */ /* 0x000fe2000f8e18ff */
[----:B---3--:R-:W-:Y:S01]  /*23f0*/  SHF.L.U32 R0, R12, 0x1f, RZ ;  /* 0x0000001f0c007819 */ /* 0x008fe200000006ff */
[----:B------:R-:W-:Y:S01]  /*2400*/  @!P1 SYNCS.ARRIVE.TRANS64.A1T0 RZ, [UR21+0x148], RZ ;  /* 0x000148ffffff99a7 */ /* 0x000fe20008100015 */
[----:B------:R-:W-:-:S06]  /*2410*/  UISETP.GT.AND UP0, UPT, UR46, UR45, UPT ;  /* 0x0000002d2e00728c */ /* 0x000fcc000bf04270 */
[----:B--2-4-:R2:W3:Y:S03]  /*2420*/  SYNCS.PHASECHK.TRANS64.TRYWAIT P0, [UR4+0x88], R0 ;  /* 0x00008800ff0075a7 */ /* 0x0144e60008001104 */
[----:B------:R-:W-:Y:S05]  /*2430*/  BRA.U !UP0, `(.L_x_33) ;  /* 0x0000000108c07547 */ /* 0x000fea000b800000 */
[----:B------:R-:W-:Y:S01]  /*2440*/  UIADD3 UR27, UPT, UPT, UR50, UR6, URZ ;  /* 0x00000006321b7290 */ /* 0x000fe2000fffe0ff */
[----:B------:R-:W-:-:S11]  /*2450*/  UMOV UR4, UR13 ;  /* 0x0000000d00047c82 */ /* 0x000fd60008000000 */
.L_x_39:
[----:B------:R-:W-:Y:S01]  /*2460*/  ULEA UR17, UR4, UR21, 0x3 ;  /* 0x0000001504117291 */ /* 0x000fe2000f8e18ff */
[----:B---3--:R-:W-:Y:S01]  /*2470*/  @P3 MOV R2, 0x6000 ;  /* 0x0000600000023802 */ /* 0x008fe20000000f00 */
[----:B-1-3--:R-:W-:Y:S10]  /*2480*/  @P0 BRA `(.L_x_34) ;  /* 0x00000000000c0947 */ /* 0x00aff40003800000 */
[----:B------:R-:W-:-:S04]  /*2490*/  SHF.L.U32 R3, R12, 0x1f, RZ ;  /* 0x0000001f0c037819 */ /* 0x000fc800000006ff */
[----:B------:R-:W3:Y:S02]  /*24a0*/  SYNCS.PHASECHK.TRANS64.TRYWAIT P0, [UR17+0x88], R3 ;  /* 0x00008803ff0075a7 */ /* 0x000ee40008001111 */
[----:B---3--:R-:W-:Y:S05]  /*24b0*/  @!P0 BRA `(.L_x_35) ;  /* 0x0000006400308947 */ /* 0x008fea0003800000 */
.L_x_34:
[----:B------:R3:W-:Y:S01]  /*24c0*/  @P3 SYNCS.ARRIVE.TRANS64 RZ, [UR17], R2 ;  /* 0x00000002ffff39a7 */ /* 0x0007e20008000011 */
[----:B------:R-:W-:-:S04]  /*24d0*/  ULOP3.LUT UR5, UR24, 0x2, URZ, 0xfc, !UPT ;  /* 0x0000000218057892 */ /* 0x000fc8000f8efcff */
[----:B------:R-:W-:-:S09]  /*24e0*/  UISETP.NE.AND UP0, UPT, UR5, 0x2, UPT ;  /* 0x000000020500788c */ /* 0x000fd2000bf05270 */
[----:B------:R-:W-:Y:S05]  /*24f0*/  BRA.U UP0, `(.L_x_36) ;  /* 0x0000000100047547 */ /* 0x000fea000b800000 */
[----:B-1----:R-:W-:Y:S05]  /*2500*/  BPT.TRAP 0x1 ;  /* 0x000000040000795c */ /* 0x002fea0000300000 */
.L_x_36:
[----:B------:R-:W-:Y:S04]  /*2510*/  BSSY.RECONVERGENT B0, `(.L_x_37) ;  /* 0x0000003000007945 */ /* 0x000fe80003800200 */
[----:B------:R-:W-:Y:S05]  /*2520*/  @!P2 BRA `(.L_x_38) ;  /* 0x000000000004a947 */ /* 0x000fea0003800000 */
[----:B-1----:R-:W-:Y:S05]  /*2530*/  BPT.TRAP 0x1 ;  /* 0x000000040000795c */ /* 0x002fea0000300000 */
.L_x_38:
[----:B-1----:R-:W-:Y:S05]  /*2540*/  BSYNC.RECONVERGENT B0 ;  /* 0x0000000000007941 */ /* 0x002fea0003800200 */
.L_x_37:
[----:B------:R-:W-:Y:S02]  /*2550*/  UIADD3 UR5, UPT, UPT, UR4, 0x1, URZ ;  /* 0x0000000104057890 */ /* 0x000fe4000fffe0ff */
[----:B------:R-:W-:Y:S02]  /*2560*/  UIADD3 UR14, UP1, UPT, UR28, 0x80, URZ ;  /* 0x000000801c0e7890 */ /* 0x000fe4000ff3e0ff */
[----:B------:R-:W-:Y:S02]  /*2570*/  UISETP.NE.AND UP0, UPT, UR5, 0x11, UPT ;  /* 0x000000110500788c */ /* 0x000fe4000bf05270 */
[----:B------:R-:W-:Y:S02]  /*2580*/  ULEA UR16, UR4, UR39, 0xd ;  /* 0x0000002704107291 */ /* 0x000fe4000f8e68ff */
[----:B------:R-:W-:Y:S02]  /*2590*/  USEL UR7, URZ, 0x1, UP0 ;  /* 0x00000001ff077887 */ /* 0x000fe40008000000 */
[----:B------:R-:W-:-:S02]  /*25a0*/  USEL UR13, UR5, URZ, UP0 ;  /* 0x000000ff050d7287 */ /* 0x000fc40008000000 */
[----:B------:R-:W-:Y:S02]  /*25b0*/  UIADD3 UR22, UP0, UPT, UR28, 0x180, URZ ;  /* 0x000001801c167890 */ /* 0x000fe4000ff1e0ff */
[----:B------:R-:W-:Y:S01]  /*25c0*/  ULEA UR5, UR13, UR21, 0x3 ;  /* 0x000000150d057291 */ /* 0x000fe2000f8e18ff */
[----:B------:R-:W-:Y:S01]  /*25d0*/  LOP3.LUT R12, R12, UR7, RZ, 0x3c, !PT ;  /* 0x000000070c0c7c12 */ /* 0x000fe2000f8e3cff */
[----:B------:R-:W-:Y:S02]  /*25e0*/  ULEA UR8, UR4, UR38, 0xc ;  /* 0x0000002604087291 */ /* 0x000fe4000f8e60ff */
[----:B------:R-:W-:Y:S01]  /*25f0*/  USHF.L.U32 UR18, UR6, 0x6, URZ ;  /* 0x0000000606127899 */ /* 0x000fe200080006ff */
[----:B--2---:R-:W-:Y:S01]  /*2600*/  SHF.L.U32 R0, R12, 0x1f, RZ ;  /* 0x0000001f0c007819 */ /* 0x004fe200000006ff */
[----:B------:R-:W-:Y:S02]  /*2610*/  ULOP3.LUT UR17, UR17, 0xfefffff8, URZ, 0xc0, !UPT ;  /* 0xfefffff811117892 */ /* 0x000fe4000f8ec0ff */
[----:B------:R-:W-:Y:S01]  /*2620*/  UPRMT UR4, URZ, 0x5410, UR26 ;  /* 0x00005410ff047896 */ /* 0x000fe2000800001a */
[----:B------:R4:W1:Y:S01]  /*2630*/  SYNCS.PHASECHK.TRANS64.TRYWAIT P0, [UR5+0x88], R0 ;  /* 0x00008800ff0075a7 */ /* 0x0008620008001105 */
[----:B------:R-:W-:-:S02]  /*2640*/  UIADD3.X UR15, UPT, UPT, URZ, UR29, URZ, UP1, !UPT ;  /* 0x0000001dff0f7290 */ /* 0x000fc40008ffe4ff */
[----:B------:R-:W-:Y:S02]  /*2650*/  UPRMT UR5, URZ, 0x5410, UR25 ;  /* 0x00005410ff057896 */ /* 0x000fe40008000019 */
[----:B------:R-:W-:Y:S01]  /*2660*/  UIADD3.X UR23, UPT, UPT, URZ, UR29, URZ, UP0, !UPT ;  /* 0x0000001dff177290 */ /* 0x000fe200087fe4ff */
[----:B------:R-:W-:Y:S01]  /*2670*/  UMOV UR32, 0x0 ;  /* 0x0000000000207882 */ /* 0x000fe20000000000 */
[----:B------:R-:W-:Y:S01]  /*2680*/  UMOV UR33, 0x10000000 ;  /* 0x1000000000217882 */ /* 0x000fe20000000000 */
[----:B------:R-:W-:Y:S01]  /*2690*/  UMOV UR19, UR35 ;  /* 0x0000002300137c82 */ /* 0x000fe20008000000 */
[----:B------:R-:W-:Y:S01]  /*26a0*/  UMOV UR20, UR36 ;  /* 0x0000002400147c82 */ /* 0x000fe20008000000 */
[----:B------:R-:W-:Y:S01]  /*26b0*/  UMOV UR12, UR36 ;  /* 0x00000024000c7c82 */ /* 0x000fe20008000000 */
[----:B------:R-:W-:Y:S01]  /*26c0*/  UMOV UR9, UR17 ;  /* 0x0000001100097c82 */ /* 0x000fe20008000000 */
[----:B------:R-:W-:Y:S01]  /*26d0*/  UMOV UR10, UR18 ;  /* 0x00000012000a7c82 */ /* 0x000fe20008000000 */
[----:B------:R2:W-:Y:S01]  /*26e0*/  UTMALDG.3D.MULTICAST.2CTA [UR16], [UR14], UR4, desc[UR32] ;  /* 0x000020100e0073b4 */ /* 0x0005e20008211804 */
[----:B------:R-:W-:-:S04]  /*26f0*/  UIADD3 UR6, UPT, UPT, UR6, 0x1, URZ ;  /* 0x0000000106067890 */ /* 0x000fc8000fffe0ff */
[----:B------:R-:W-:Y:S01]  /*2700*/  UISETP.NE.AND UP0, UPT, UR6, UR27, UPT ;  /* 0x0000001b0600728c */ /* 0x000fe2000bf05270 */
[----:B------:R4:W-:Y:S01]  /*2710*/  UTMALDG.3D.MULTICAST.2CTA [UR8], [UR22], UR5, desc[UR32] ;  /* 0x00002008160073b4 */ /* 0x0009e20008211805 */
[----:B--2---:R-:W-:-:S07]  /*2720*/  UMOV UR4, UR13 ;  /* 0x0000000d00047c82 */ /* 0x004fce0008000000 */
[----:B----4-:R-:W-:Y:S05]  /*2730*/  BRA.U UP0, `(.L_x_39) ;  /* 0xfffffffd00487547 */ /* 0x010fea000b83ffff */
.L_x_33:
[C---:B------:R-:W-:Y:S01]  /*2740*/  LEA R3, R11.reuse, UR21, 0x3 ;  /* 0x000000150b037c11 */ /* 0x040fe2000f8e18ff */
[----:B------:R-:W-:Y:S01]  /*2750*/  NOP ;  /* 0x0000000000007918 */ /* 0x000fe20000000000 */
[----:B--2---:R-:W-:Y:S02]  /*2760*/  SHF.L.U32 R0, R10, 0x1f, RZ ;  /* 0x0000001f0a007819 */ /* 0x004fe400000006ff */
[----:B------:R-:W-:Y:S02]  /*2770*/  LEA R4, R11, UR21, 0x4 ;  /* 0x000000150b047c11 */ /* 0x000fe4000f8e20ff */
[----:B-1-3--:R-:W1:Y:S02]  /*2780*/  SYNCS.PHASECHK.TRANS64.TRYWAIT P0, [R3+URZ+0x150], R0 ;  /* 0x00015000030075a7 */ /* 0x00ae6400080011ff */
[----:B-1----:R-:W-:Y:S05]  /*2790*/  @!P0 BRA `(.L_x_40) ;  /* 0x0000006000908947 */ /* 0x002fea0003800000 */
.L_x_150:
[----:B------:R-:W2:Y:S01]  /*27a0*/  LDS.128 R4, [R4+0x1e0] ;  /* 0x0001e00004047984 */ /* 0x000ea20000000c00 */
[----:B------:R-:W-:Y:S01]  /*27b0*/  UISETP.GE.AND UP0, UPT, UR42, 0x1, UPT ;  /* 0x000000012a00788c */ /* 0x000fe2000bf06270 */
[----:B------:R-:W-:Y:S01]  /*27c0*/  @!PT LDS RZ, [RZ] ;  /* 0x00000000fffff984 */ /* 0x000fe20000000800 */
[----:B------:R-:W-:Y:S01]  /*27d0*/  @!PT LDS RZ, [RZ] ;  /* 0x00000000fffff984 */ /* 0x000fe20000000800 */
[----:B------:R-:W-:Y:S01]  /*27e0*/  @!PT LDS RZ, [RZ] ;  /* 0x00000000fffff984 */ /* 0x000fe20000000800 */
[----:B------:R-:W-:Y:S01]  /*27f0*/  @!PT LDS RZ, [RZ] ;  /* 0x00000000fffff984 */ /* 0x000fe20000000800 */
[----:B------:R3:W-:Y:S06]  /*2800*/  MEMBAR.ALL.CTA ;  /* 0x0000000000007992 */ /* 0x0007ec0000008000 */
[----:B---3--:R-:W3:Y:S01]  /*2810*/  FENCE.VIEW.ASYNC.S ;  /* 0x00000000000073c6 */ /* 0x008ee20000000000 */
[----:B--2---:R-:W-:-:S13]  /*2820*/  LOP3.LUT P0, RZ, R6, 0x1, RZ, 0xc0, !PT ;  /* 0x0000000106ff7812 */ /* 0x004fda000780c0ff */
[----:B---3--:R-:W-:Y:S01]  /*2830*/  VOTEU.ANY UP1, P0 ;  /* 0x0000000000ff7886 */ /* 0x008fe20000020100 */
[----:B------:R-:W-:-:S13]  /*2840*/  PLOP3.LUT P0, PT, PT, PT, UP1, 0x80, 0x8 ;  /* 0x000000000008781c */ /* 0x000fda0003f0f018 */
[----:B-1----:R-:W-:Y:S02]  /*2850*/  @P0 LOP3.LUT R0, R5, 0xffff, RZ, 0xc0, !PT ;  /* 0x0000ffff05000812 */ /* 0x002fe400078ec0ff */
[----:B------:R-:W-:Y:S02]  /*2860*/  @P0 MOV R2, R4 ;  /* 0x0000000400020202 */ /* 0x000fe40000000f00 */
[----:B------:R-:W-:Y:S01]  /*2870*/  @P0 R2UR UR5, R0 ;  /* 0x00000000000502ca */ /* 0x000fe200000e0000 */
[----:B------:R-:W-:Y:S01]  /*2880*/  VIADD R0, R3, 0x160 ;  /* 0x0000016003007836 */ /* 0x000fe20000000000 */
[----:B------:R-:W-:Y:S02]  /*2890*/  @P0 SHF.R.U32.HI R4, RZ, 0x10, R5 ;  /* 0x00000010ff040819 */ /* 0x000fe40000011605 */
[----:B------:R-:W-:Y:S02]  /*28a0*/  @P0 R2UR UR6, R2 ;  /* 0x00000000020602ca */ /* 0x000fe400000e0000 */
[----:B------:R-:W-:-:S02]  /*28b0*/  PRMT R0, RZ, 0x654, R0 ;  /* 0x00000654ff007816 */ /* 0x000fc40000000000 */
[----:B------:R-:W-:Y:S02]  /*28c0*/  @P0 R2UR UR4, R4 ;  /* 0x00000000040402ca */ /* 0x000fe400000e0000 */
[----:B------:R1:W-:Y:S03]  /*28d0*/  SYNCS.ARRIVE.TRANS64.RED.A1T0 RZ, [R0+URZ], RZ ;  /* 0x000000ff00ff79a7 */ /* 0x0003e600081004ff */
[----:B------:R-:W-:-:S04]  /*28e0*/  @UP1 UMOV UR40, UR5 ;  /* 0x0000000500281c82 */ /* 0x000fc80008000000 */
[----:B------:R-:W-:-:S04]  /*28f0*/  @UP1 UMOV UR41, UR6 ;  /* 0x0000000600291c82 */ /* 0x000fc80008000000 */
[----:B------:R-:W-:Y:S01]  /*2900*/  @UP1 UMOV UR36, UR4 ;  /* 0x0000000400241c82 */ /* 0x000fe20008000000 */
[----:B------:R-:W-:Y:S05]  /*2910*/  BRA.U !UP0, `(.L_x_41) ;  /* 0x0000000108d47547 */ /* 0x000fea000b800000 */
[----:B------:R-:W2:Y:S01]  /*2920*/  LDCU.128 UR16, c[0x0][0xb10] ;  /* 0x00016200ff1077ac */ /* 0x000ea20008000c00 */
[----:B------:R-:W3:Y:S01]  /*2930*/  LDCU UR12, c[0x0][0xb20] ;  /* 0x00016400ff0c77ac */ /* 0x000ee20008000800 */
[----:B------:R-:W4:Y:S01]  /*2940*/  LDCU UR20, c[0x0][0xb0c] ;  /* 0x00016180ff1477ac */ /* 0x000f220008000800 */
[----:B------:R-:W1:Y:S01]  /*2950*/  LDCU.64 UR8, c[0x0][0xb28] ;  /* 0x00016500ff0877ac */ /* 0x000e620008000a00 */
[----:B------:R-:W-:Y:S02]  /*2960*/  UISETP.NE.AND UP3, UPT, UR42, 0x1, UPT ;  /* 0x000000012a00788c */ /* 0x000fe4000bf65270 */
[----:B--2---:R-:W-:Y:S02]  /*2970*/  UIMAD.WIDE.U32 UR6, UR43, UR19, URZ ;  /* 0x000000132b0672a5 */ /* 0x004fe4000f8e00ff */
[----:B------:R-:W-:Y:S02]  /*2980*/  UIMAD.WIDE.U32 UR4, UR44, UR16, URZ ;  /* 0x000000102c0472a5 */ /* 0x000fe4000f8e00ff */
[----:B------:R-:W-:-:S02]  /*2990*/  UISETP.NE.AND UP0, UPT, UR18, 0x1, UPT ;  /* 0x000000011200788c */ /* 0x000fc4000bf05270 */
[----:B------:R-:W-:Y:S01]  /*29a0*/  UIMAD.WIDE.U32 UR22, UR40, UR19, URZ ;  /* 0x00000013281672a5 */ /* 0x000fe2000f8e00ff */
[----:B------:R-:W-:Y:S02]  /*29b0*/  UMOV UR6, UR7 ;  /* 0x0000000700067c82 */ /* 0x000fe40008000000 */
[----:B------:R-:W-:Y:S01]  /*29c0*/  UMOV UR4, UR5 ;  /* 0x0000000500047c82 */ /* 0x000fe20008000000 */
[----:B---3--:R-:W-:Y:S02]  /*29d0*/  USHF.R.U32.HI UR6, URZ, UR12, UR6 ;  /* 0x0000000cff067299 */ /* 0x008fe40008011606 */
[----:B----4-:R-:W-:Y:S02]  /*29e0*/  UISETP.NE.AND UP2, UPT, UR20, 0x1, UPT ;  /* 0x000000011400788c */ /* 0x010fe4000bf45270 */
[----:B------:R-:W-:Y:S02]  /*29f0*/  USHF.R.U32.HI UR4, URZ, UR17, UR4 ;  /* 0x00000011ff047299 */ /* 0x000fe40008011604 */
[----:B------:R-:W-:-:S02]  /*2a00*/  USEL UR5, UR43, UR6, !UP0 ;  /* 0x000000062b057287 */ /* 0x000fc4000c000000 */
[----:B------:R-:W-:Y:S02]  /*2a10*/  USEL UR6, UR44, UR4, !UP2 ;  /* 0x000000042c067287 */ /* 0x000fe4000d000000 */
[----:B-1----:R-:W-:Y:S01]  /*2a20*/  UIMAD.WIDE.U32 UR10, UR5, UR8, URZ ;  /* 0x00000008050a72a5 */ /* 0x002fe2000f8e00ff */
[----:B------:R-:W-:Y:S01]  /*2a30*/  UMOV UR4, UR23 ;  /* 0x0000001700047c82 */ /* 0x000fe20008000000 */
[----:B------:R-:W-:Y:S02]  /*2a40*/  UIMAD.WIDE.U32 UR14, UR41, UR16, URZ ;  /* 0x00000010290e72a5 */ /* 0x000fe4000f8e00ff */
[----:B------:R-:W-:-:S03]  /*2a50*/  UIMAD.WIDE.U32 UR22, UR6, UR8, URZ ;  /* 0x00000008061672a5 */ /* 0x000fc6000f8e00ff */
[----:B------:R-:W-:Y:S01]  /*2a60*/  UMOV UR10, UR11 ;  /* 0x0000000b000a7c82 */ /* 0x000fe20008000000 */
[----:B------:R-:W-:Y:S02]  /*2a70*/  USHF.R.U32.HI UR4, URZ, UR12, UR4 ;  /* 0x0000000cff047299 */ /* 0x000fe40008011604 */
[----:B------:R-:W-:Y:S01]  /*2a80*/  @UP3 USHF.R.U32.HI UR5, URZ, UR9, UR10 ;  /* 0x00000009ff053299 */ /* 0x000fe2000801160a */
[----:B------:R-:W-:Y:S01]  /*2a90*/  UMOV UR14, UR15 ;  /* 0x0000000f000e7c82 */ /* 0x000fe20008000000 */
[----:B------:R-:W-:Y:S01]  /*2aa0*/  UMOV UR22, UR23 ;  /* 0x0000001700167c82 */ /* 0x000fe20008000000 */
[----:B------:R-:W-:Y:S02]  /*2ab0*/  USHF.R.U32.HI UR17, URZ, UR17, UR14 ;  /* 0x00000011ff117299 */ /* 0x000fe4000801160e */
[----:B------:R-:W-:Y:S02]  /*2ac0*/  USEL UR4, UR40, UR4, !UP0 ;  /* 0x0000000428047287 */ /* 0x000fe4000c000000 */
[----:B------:R-:W-:-:S02]  /*2ad0*/  @UP3 USHF.R.U32.HI UR6, URZ, UR9, UR22 ;  /* 0x00000009ff063299 */ /* 0x000fc40008011616 */
[----:B------:R-:W-:Y:S02]  /*2ae0*/  UIMAD UR7, UR42, UR5, URZ ;  /* 0x000000052a0772a4 */ /* 0x000fe4000f8e02ff */
[----:B------:R-:W-:Y:S02]  /*2af0*/  USEL UR5, UR41, UR17, !UP2 ;  /* 0x0000001129057287 */ /* 0x000fe4000d000000 */
[----:B------:R-:W-:Y:S02]  /*2b00*/  UIMAD UR10, UR42, UR6, URZ ;  /* 0x000000062a0a72a4 */ /* 0x000fe4000f8e02ff */
[----:B------:R-:W-:Y:S02]  /*2b10*/  UISETP.GE.AND UP0, UPT, UR4, UR7, UPT ;  /* 0x000000070400728c */ /* 0x000fe4000bf06270 */
[----:B------:R-:W-:Y:S02]  /*2b20*/  UIMAD.WIDE.U32 UR14, UR4, UR8, URZ ;  /* 0x00000008040e72a5 */ /* 0x000fe4000f8e00ff */
[----:B------:R-:W-:-:S02]  /*2b30*/  UISETP.GE.OR UP0, UPT, UR5, UR10, UP0 ;  /* 0x0000000a0500728c */ /* 0x000fc40008706670 */
        /* <DEDUP_REMOVED lines=19> */
.L_x_41:
[----:B------:R-:W2:Y:S02]  /*2c70*/  LDCU UR4, c[0x0][0xb30] ;  /* 0x00016600ff0477ac */ /* 0x000ea40008000800 */
[----:B--2---:R-:W-:-:S09]  /*2c80*/  UISETP.NE.AND UP0, UPT, UR4, 0x1, UPT ;  /* 0x000000010400788c */ /* 0x004fd2000bf05270 */
[----:B------:R-:W-:Y:S05]  /*2c90*/  BRA.U UP0, `(.L_x_42) ;  /* 0x0000000100447547 */ /* 0x000fea000b800000 */
[----:B------:R-:W2:Y:S01]  /*2ca0*/  LDCU.128 UR8, c[0x0][0xb10] ;  /* 0x00016200ff0877ac */ /* 0x000ea20008000c00 */
[----:B------:R-:W3:Y:S01]  /*2cb0*/  LDCU UR12, c[0x0][0xb0c] ;  /* 0x00016180ff0c77ac */ /* 0x000ee20008000800 */
[----:B------:R-:W4:Y:S01]  /*2cc0*/  LDCU UR14, c[0x0][0xb20] ;  /* 0x00016400ff0e77ac */ /* 0x000f220008000800 */
[----:B--2---:R-:W-:Y:S02]  /*2cd0*/  UIMAD.WIDE.U32 UR6, UR41, UR8, URZ ;  /* 0x00000008290672a5 */ /* 0x004fe4000f8e00ff */
[----:B------:R-:W-:Y:S02]  /*2ce0*/  UIMAD.WIDE.U32 UR4, UR40, UR11, URZ ;  /* 0x0000000b280472a5 */ /* 0x000fe4000f8e00ff */
[----:B---3--:R-:W-:Y:S02]  /*2cf0*/  UISETP.NE.AND UP2, UPT, UR12, 0x1, UPT ;  /* 0x000000010c00788c */ /* 0x008fe4000bf45270 */
[----:B------:R-:W-:Y:S01]  /*2d00*/  UISETP.NE.AND UP0, UPT, UR10, 0x1, UPT ;  /* 0x000000010a00788c */ /* 0x000fe2000bf05270 */
[----:B------:R-:W-:-:S02]  /*2d10*/  UMOV UR6, UR7 ;  /* 0x0000000700067c82 */ /* 0x000fc40008000000 */
[----:B------:R-:W-:Y:S01]  /*2d20*/  UMOV UR4, UR5 ;  /* 0x0000000500047c82 */ /* 0x000fe20008000000 */
[----:B------:R-:W-:Y:S02]  /*2d30*/  USHF.R.U32.HI UR9, URZ, UR9, UR6 ;  /* 0x00000009ff097299 */ /* 0x000fe40008011606 */
[----:B----4-:R-:W-:Y:S02]  /*2d40*/  USHF.R.U32.HI UR4, URZ, UR14, UR4 ;  /* 0x0000000eff047299 */ /* 0x010fe40008011604 */
[----:B------:R-:W-:Y:S02]  /*2d50*/  USEL UR5, UR41, UR9, !UP2 ;  /* 0x0000000929057287 */ /* 0x000fe4000d000000 */
[----:B------:R-:W-:-:S04]  /*2d60*/  USEL UR4, UR40, UR4, !UP0 ;  /* 0x0000000428047287 */ /* 0x000fc8000c000000 */
[----:B------:R-:W-:Y:S02]  /*2d70*/  UIADD3 UR6, UPT, UPT, UR5, -UR4, URZ ;  /* 0x8000000405067290 */ /* 0x000fe4000fffe0ff */
[----:B------:R-:W-:Y:S02]  /*2d80*/  UIADD3 UR4, UPT, UPT, -UR5, UR4, URZ ;  /* 0x0000000405047290 */ /* 0x000fe4000fffe1ff */
[----:B------:R-:W-:Y:S02]  /*2d90*/  UIMAD UR40, UR6, UR10, UR40 ;  /* 0x0000000a062872a4 */ /* 0x000fe4000f8e0228 */
[----:B------:R-:W-:-:S12]  /*2da0*/  UIMAD UR41, UR4, UR12, UR41 ;  /* 0x0000000c042972a4 */ /* 0x000fd8000f8e0229 */
.L_x_42:
[----:B------:R-:W-:Y:S01]  /*2db0*/  VIADD R11, R11, 0x1 ;  /* 0x000000010b0b7836 */ /* 0x000fe20000000000 */
[----:B------:R-:W-:Y:S02]  /*2dc0*/  R2UR UR5, R53 ;  /* 0x00000000350572ca */ /* 0x000fe400000e0000 */
[----:B------:R-:W-:Y:S02]  /*2dd0*/  R2UR UR4, R52 ;  /* 0x00000000340472ca */ /* 0x000fe400000e0000 */
[C---:B------:R-:W-:Y:S02]  /*2de0*/  ISETP.NE.AND P0, PT, R11.reuse, 0x2, PT ;  /* 0x000000020b00780c */ /* 0x040fe40003f05270 */
[----:B------:R-:W-:Y:S02]  /*2df0*/  PLOP3.LUT P1, PT, PT, PT, PT, 0x80, 0x8 ;  /* 0x000000000008781c */ /* 0x000fe40003f2f070 */
[----:B-1----:R-:W-:Y:S02]  /*2e00*/  SEL R0, RZ, 0x1, P0 ;  /* 0x00000001ff007807 */ /* 0x002fe40000000000 */
[----:B------:R-:W-:-:S02]  /*2e10*/  SEL R11, R11, RZ, P0 ;  /* 0x000000ff0b0b7207 */ /* 0x000fc40000000000 */
[----:B------:R-:W-:Y:S01]  /*2e20*/  LOP3.LUT R10, R10, R0, RZ, 0x3c, !PT ;  /* 0x000000000a0a7212 */ /* 0x000fe200078e3cff */
[----:B------:R-:W-:Y:S02]  /*2e30*/  UIADD3 UR20, UPT, UPT, UR41, UR5, URZ ;  /* 0x0000000529147290 */ /* 0x000fe4000fffe0ff */
[----:B------:R-:W-:Y:S01]  /*2e40*/  UIADD3 UR27, UPT, UPT, UR40, UR4, URZ ;  /* 0x00000004281b7290 */ /* 0x000fe2000fffe0ff */
[----:B------:R-:W-:Y:S11]  /*2e50*/  BRA.U UP1, `(.L_x_43) ;  /* 0xfffffff101307547 */ /* 0x000ff6000b83ffff */
[----:B------:R-:W-:Y:S01]  /*2e60*/  UIADD3 UR21, UPT, UPT, UR21, 0x88, URZ ;  /* 0x0000008815157890 */ /* 0x000fe2000fffe0ff */
[----:B------:R-:W-:-:S03]  /*2e70*/  SHF.L.U32 R2, R12, 0x1f, RZ ;  /* 0x0000001f0c027819 */ /* 0x000fc600000006ff */
[----:B------:R-:W-:-:S09]  /*2e80*/  ULEA UR4, UR13, UR21, 0x3 ;  /* 0x000000150d047291 */ /* 0x000fd2000f8e18ff */
[----:B------:R-:W1:Y:S02]  /*2e90*/  SYNCS.PHASECHK.TRANS64.TRYWAIT P0, [UR4], R2 ;  /* 0x00000002ff0075a7 */ /* 0x000e640008001104 */
[----:B-1----:R-:W-:Y:S05]  /*2ea0*/  @!P0 BRA `(.L_x_44) ;  /* 0x0000005800e08947 */ /* 0x002fea0003800000 */
.L_x_152:
[----:B------:R-:W-:-:S04]  /*2eb0*/  UIADD3 UR4, UPT, UPT, UR13, 0x1, URZ ;  /* 0x000000010d047890 */ /* 0x000fc8000fffe0ff */
[----:B------:R-:W-:-:S04]  /*2ec0*/  UISETP.NE.AND UP0, UPT, UR4, 0x11, UPT ;  /* 0x000000110400788c */ /* 0x000fc8000bf05270 */
[----:B------:R-:W-:Y:S02]  /*2ed0*/  USEL UR6, URZ, 0x1, UP0 ;  /* 0x00000001ff067887 */ /* 0x000fe40008000000 */
[----:B------:R-:W-:-:S04]  /*2ee0*/  USEL UR4, UR4, URZ, UP0 ;  /* 0x000000ff04047287 */ /* 0x000fc80008000000 */
[----:B------:R-:W-:Y:S01]  /*2ef0*/  ULEA UR5, UR4, UR21, 0x3 ;  /* 0x0000001504057291 */ /* 0x000fe2000f8e18ff */
[----:B-1----:R-:W-:-:S04]  /*2f00*/  LOP3.LUT R2, R12, UR6, RZ, 0x3c, !PT ;  /* 0x000000060c027c12 */ /* 0x002fc8000f8e3cff */
[----:B------:R-:W-:-:S04]  /*2f10*/  SHF.L.U32 R3, R2, 0x1f, RZ ;  /* 0x0000001f02037819 */ /* 0x000fc800000006ff */
[----:B------:R-:W1:Y:S02]  /*2f20*/  SYNCS.PHASECHK.TRANS64.TRYWAIT P0, [UR5], R3 ;  /* 0x00000003ff0075a7 */ /* 0x000e640008001105 */
[----:B-1----:R-:W-:Y:S05]  /*2f30*/  @!P0 BRA `(.L_x_45) ;  /* 0x0000005800d48947 */ /* 0x002fea0003800000 */
.L_x_154:
[----:B------:R-:W-:-:S04]  /*2f40*/  UIADD3 UR4, UPT, UPT, UR4, 0x1, URZ ;  /* 0x0000000104047890 */ /* 0x000fc8000fffe0ff */
[----:B------:R-:W-:-:S04]  /*2f50*/  UISETP.NE.AND UP0, UPT, UR4, 0x11, UPT ;  /* 0x000000110400788c */ /* 0x000fc8000bf05270 */
[----:B------:R-:W-:Y:S02]  /*2f60*/  USEL UR6, URZ, 0x1, UP0 ;  /* 0x00000001ff067887 */ /* 0x000fe40008000000 */
[----:B------:R-:W-:-:S04]  /*2f70*/  USEL UR4, UR4, URZ, UP0 ;  /* 0x000000ff04047287 */ /* 0x000fc80008000000 */
[----:B------:R-:W-:Y:S01]  /*2f80*/  ULEA UR5, UR4, UR21, 0x3 ;  /* 0x0000001504057291 */ /* 0x000fe2000f8e18ff */
[----:B------:R-:W-:-:S04]  /*2f90*/  LOP3.LUT R2, R2, UR6, RZ, 0x3c, !PT ;  /* 0x0000000602027c12 */ /* 0x000fc8000f8e3cff */
[----:B-1----:R-:W-:-:S04]  /*2fa0*/  SHF.L.U32 R3, R2, 0x1f, RZ ;  /* 0x0000001f02037819 */ /* 0x002fc800000006ff */
[----:B------:R-:W1:Y:S02]  /*2fb0*/  SYNCS.PHASECHK.TRANS64.TRYWAIT P0, [UR5], R3 ;  /* 0x00000003ff0075a7 */ /* 0x000e640008001105 */
[----:B-1----:R-:W-:Y:S05]  /*2fc0*/  @!P0 BRA `(.L_x_46) ;  /* 0x0000005800c88947 */ /* 0x002fea0003800000 */
.L_x_156:
        /* <DEDUP_REMOVED lines=9> */
.L_x_158:
        /* <DEDUP_REMOVED lines=9> */
.L_x_160:
        /* <DEDUP_REMOVED lines=9> */
.L_x_162:
        /* <DEDUP_REMOVED lines=9> */
.L_x_164:
        /* <DEDUP_REMOVED lines=9> */
.L_x_166:
        /* <DEDUP_REMOVED lines=9> */
.L_x_168:
        /* <DEDUP_REMOVED lines=9> */
.L_x_170:
        /* <DEDUP_REMOVED lines=9> */
.L_x_172:
        /* <DEDUP_REMOVED lines=9> */
.L_x_174:
        /* <DEDUP_REMOVED lines=9> */
.L_x_176:
        /* <DEDUP_REMOVED lines=9> */
.L_x_178:
        /* <DEDUP_REMOVED lines=9> */
.L_x_180:
        /* <DEDUP_REMOVED lines=9> */
.L_x_182:
[----:B------:R-:W-:-:S04]  /*3720*/  UIADD3 UR4, UPT, UPT, UR4, 0x1, URZ ;  /* 0x0000000104047890 */ /* 0x000fc8000fffe0ff */
[----:B------:R-:W-:-:S04]  /*3730*/  UISETP.NE.AND UP0, UPT, UR4, 0x11, UPT ;  /* 0x000000110400788c */ /* 0x000fc8000bf05270 */
[----:B------:R-:W-:Y:S02]  /*3740*/  USEL UR5, URZ, 0x1, UP0 ;  /* 0x00000001ff057887 */ /* 0x000fe40008000000 */
[----:B------:R-:W-:-:S04]  /*3750*/  USEL UR4, UR4, URZ, UP0 ;  /* 0x000000ff04047287 */ /* 0x000fc80008000000 */
[----:B------:R-:W-:Y:S01]  /*3760*/  ULEA UR4, UR4, UR21, 0x3 ;  /* 0x0000001504047291 */ /* 0x000fe2000f8e18ff */
[----:B------:R-:W-:-:S04]  /*3770*/  LOP3.LUT R2, R2, UR5, RZ, 0x3c, !PT ;  /* 0x0000000502027c12 */ /* 0x000fc8000f8e3cff */
[----:B------:R-:W-:Y:S01]  /*3780*/  SHF.L.U32 R2, R2, 0x1f, RZ ;  /* 0x0000001f02027819 */ /* 0x000fe200000006ff */
[----:B-1----:R-:W-:-:S07]  /*3790*/  IMAD.U32 R0, RZ, RZ, UR4 ;  /* 0x00000004ff007e24 */ /* 0x002fce000f8e00ff */
.L_x_60:
[----:B-1----:R1:W2:Y:S02]  /*37a0*/  SYNCS.PHASECHK.TRANS64.TRYWAIT P0, [R0+URZ], R2 ;  /* 0x00000002000075a7 */ /* 0x0022a400080011ff */
[----:B--2---:R-:W-:Y:S05]  /*37b0*/  @!P0 NANOSLEEP.SYNCS 0x989680 ;  /* 0x009896800000895d */ /* 0x004fea0003900000 */
[----:B------:R-:W2:Y:S02]  /*37c0*/  @!P0 SYNCS.PHASECHK.TRANS64 P0, [R0+URZ], R2 ;  /* 0x00000002000085a7 */ /* 0x000ea400080010ff */
[----:B--2---:R-:W-:Y:S05]  /*37d0*/  @P0 EXIT ;  /* 0x000000000000094d */ /* 0x004fea0003800000 */
[----:B------:R-:W-:Y:S05]  /*37e0*/  BRA `(.L_x_60) ;  /* 0xfffffffc00ec7947 */ /* 0x000fea000383ffff */
.L_x_23:
[----:B------:R-:W1:Y:S02]  /*37f0*/  S2UR UR4, SR_CgaCtaId ;  /* 0x00000000000479c3 */ /* 0x000e640000008800 */
[----:B-1----:R-:W-:-:S04]  /*3800*/  UISETP.NE.AND UP0, UPT, UR4, URZ, UPT ;  /* 0x000000ff0400728c */ /* 0x002fc8000bf05270 */
[----:B------:R-:W-:-:S09]  /*3810*/  UISETP.NE.OR UP0, UPT, UR22, 0x1, UP0 ;  /* 0x000000011600788c */ /* 0x000fd20008705670 */
[----:B------:R-:W-:Y:S05]  /*3820*/  BRA.U UP0, `(.L_x_61) ;  /* 0x00000005004c7547 */ /* 0x000fea000b800000 */
[----:B------:R-:W1:Y:S01]  /*3830*/  S2UR UR5, SR_CgaCtaId ;  /* 0x00000000000579c3 */ /* 0x000e620000008800 */
[----:B------:R-:W-:Y:S01]  /*3840*/  UMOV UR4, 0x400 ;  /* 0x0000040000047882 */ /* 0x000fe20000000000 */
[----:B------:R-:W-:Y:S01]  /*3850*/  ISETP.GE.U32.AND P2, PT, R0, 0x10, PT ;  /* 0x000000100000780c */ /* 0x000fe20003f46070 */
[----:B------:R-:W-:Y:S01]  /*3860*/  IMAD.MOV.U32 R12, RZ, RZ, 0x1 ;  /* 0x00000001ff0c7424 */ /* 0x000fe200078e00ff */
[----:B------:R-:W-:Y:S02]  /*3870*/  CS2R R10, SRZ ;  /* 0x00000000000a7805 */ /* 0x000fe4000001ff00 */
[----:B------:R-:W-:Y:S01]  /*3880*/  CS2R R8, SRZ ;  /* 0x0000000000087805 */ /* 0x000fe2000001ff00 */
[----:B-1----:R-:W-:-:S03]  /*3890*/  ULEA UR6, UR5, UR4, 0x18 ;  /* 0x0000000405067291 */ /* 0x002fc6000f8ec0ff */
[----:B------:R-:W-:-:S09]  /*38a0*/  UMOV UR5, URZ ;  /* 0x000000ff00057c82 */ /* 0x000fd20008000000 */
.L_x_65:
[----:B------:R-:W-:Y:S02]  /*38b0*/  LEA R2, R8, UR6, 0x3 ;  /* 0x0000000608027c11 */ /* 0x000fe4000f8e18ff */
[----:B------:R-:W-:-:S03]  /*38c0*/  SHF.L.U32 R4, R9, 0x1f, RZ ;  /* 0x0000001f09047819 */ /* 0x000fc600000006ff */
[----:B------:R-:W-:Y:S01]  /*38d0*/  VIADD R5, R2, 0x1c0 ;  /* 0x000001c002057836 */ /* 0x000fe20000000000 */
[----:B------:R-:W1:Y:S02]  /*38e0*/  SYNCS.PHASECHK.TRANS64.TRYWAIT P0, [R2+URZ+0x1b0], R4 ;  /* 0x0001b004020075a7 */ /* 0x000e6400080011ff */
[----:B-1----:R-:W-:Y:S05]  /*38f0*/  @!P0 BRA `(.L_x_62) ;  /* 0x0000005400cc8947 */ /* 0x002fea0003800000 */
.L_x_183:
[----:B------:R-:W-:Y:S01]  /*3900*/  ULEA UR4, UR5, UR6, 0x3 ;  /* 0x0000000605047291 */ /* 0x000fe2000f8e18ff */
[----:B-1----:R-:W-:Y:S01]  /*3910*/  PRMT R2, RZ, 0x654, R5 ;  /* 0x00000654ff027816 */ /* 0x002fe20000000005 */
[----:B------:R-:W-:Y:S01]  /*3920*/  @!P2 IMAD.MOV.U32 R4, RZ, RZ, 0x10 ;  /* 0x00000010ff04a424 */ /* 0x000fe200078e00ff */
[----:B------:R-:W-:Y:S01]  /*3930*/  SHF.L.U32 R5, R12, 0x1f, RZ ;  /* 0x0000001f0c057819 */ /* 0x000fe200000006ff */
[----:B------:R-:W-:Y:S01]  /*3940*/  UIADD3 UR7, UPT, UPT, UR4, 0x150, URZ ;  /* 0x0000015004077890 */ /* 0x000fe2000fffe0ff */
[----:B------:R1:W-:Y:S05]  /*3950*/  SYNCS.ARRIVE.TRANS64.RED.A1T0 RZ, [R2+URZ], RZ ;  /* 0x000000ff02ff79a7 */ /* 0x0003ea00081004ff */
[----:B------:R-:W-:Y:S01]  /*3960*/  IMAD.U32 R6, RZ, RZ, UR7 ;  /* 0x00000007ff067e24 */ /* 0x000fe2000f8e00ff */
[----:B------:R-:W2:Y:S04]  /*3970*/  SYNCS.PHASECHK.TRANS64.TRYWAIT P0, [UR4+0x160], R5 ;  /* 0x00016005ff0075a7 */ /* 0x000ea80008001104 */
[----:B------:R-:W-:Y:S01]  /*3980*/  PRMT R6, R0, 0x654, R6 ;  /* 0x0000065400067816 */ /* 0x000fe20000000006 */
[----:B-12---:R-:W-:Y:S06]  /*3990*/  @!P0 BRA `(.L_x_63) ;  /* 0x0000005400b88947 */ /* 0x006fec0003800000 */
.L_x_185:
[----:B------:R-:W-:Y:S01]  /*39a0*/  ULEA UR8, UR5, UR6, 0x4 ;  /* 0x0000000605087291 */ /* 0x000fe2000f8e20ff */
[----:B------:R-:W-:Y:S01]  /*39b0*/  SEL R3, R6, R3, !P2 ;  /* 0x0000000306037207 */ /* 0x000fe20005000000 */
[----:B------:R-:W-:Y:S01]  /*39c0*/  UIADD3 UR9, UPT, UPT, UR4, 0x150, URZ ;  /* 0x0000015004097890 */ /* 0x000fe2000fffe0ff */
[----:B-1----:R-:W-:Y:S01]  /*39d0*/  LEA R2, R11, UR6, 0x3 ;  /* 0x000000060b027c11 */ /* 0x002fe2000f8e18ff */
[----:B------:R-:W-:Y:S01]  /*39e0*/  UIADD3 UR8, UPT, UPT, UR8, 0x1e0, URZ ;  /* 0x000001e008087890 */ /* 0x000fe2000fffe0ff */
[----:B------:R1:W-:Y:S01]  /*39f0*/  @!P2 SYNCS.ARRIVE.TRANS64.RED RZ, [R3+URZ], R4 ;  /* 0x0000000403ffa9a7 */ /* 0x0003e200080004ff */
[----:B------:R-:W-:Y:S01]  /*3a00*/  UIADD3 UR4, UPT, UPT, UR5, 0x1, URZ ;  /* 0x0000000105047890 */ /* 0x000fe2000fffe0ff */
[----:B------:R-:W-:-:S03]  /*3a10*/  VIADD R8, R8, 0x1 ;  /* 0x0000000108087836 */ /* 0x000fc60000000000 */
[----:B------:R-:W-:Y:S02]  /*3a20*/  UISETP.NE.AND UP0, UPT, UR4, 0x2, UPT ;  /* 0x000000020400788c */ /* 0x000fe4000bf05270 */
[----:B------:R-:W-:Y:S01]  /*3a30*/  ISETP.NE.AND P0, PT, R8, 0x2, PT ;  /* 0x000000020800780c */ /* 0x000fe20003f05270 */
[----:B------:R-:W-:Y:S06]  /*3a40*/  UGETNEXTWORKID.BROADCAST [UR8], [UR9] ;  /* 0x00000000080073ca */ /* 0x000fec0008000100 */
[----:B------:R-:W-:Y:S02]  /*3a50*/  USEL UR7, URZ, 0x1, UP0 ;  /* 0x00000001ff077887 */ /* 0x000fe40008000000 */
[----:B------:R-:W-:-:S04]  /*3a60*/  USEL UR5, UR4, URZ, UP0 ;  /* 0x000000ff04057287 */ /* 0x000fc80008000000 */
[----:B------:R-:W-:Y:S02]  /*3a70*/  LOP3.LUT R12, R12, UR7, RZ, 0x3c, !PT ;  /* 0x000000070c0c7c12 */ /* 0x000fe4000f8e3cff */
[----:B-1----:R-:W-:-:S04]  /*3a80*/  SHF.L.U32 R4, R10, 0x1f, RZ ;  /* 0x0000001f0a047819 */ /* 0x002fc800000006ff */
[----:B------:R-:W1:Y:S02]  /*3a90*/  SYNCS.PHASECHK.TRANS64.TRYWAIT P1, [R2+URZ+0x150], R4 ;  /* 0x00015004020075a7 */ /* 0x000e6400080211ff */
[----:B-1----:R-:W-:Y:S05]  /*3aa0*/  @!P1 BRA `(.L_x_64) ;  /* 0x00000054008c9947 */ /* 0x002fea0003800000 */
.L_x_186:
[C---:B-1----:R-:W-:Y:S01]  /*3ab0*/  LEA R4, R11.reuse, UR6, 0x4 ;  /* 0x000000060b047c11 */ /* 0x042fe2000f8e20ff */
[----:B------:R-:W-:Y:S01]  /*3ac0*/  VIADD R2, R2, 0x160 ;  /* 0x0000016002027836 */ /* 0x000fe20000000000 */
[----:B------:R-:W-:Y:S01]  /*3ad0*/  SEL R8, R8, RZ, P0 ;  /* 0x000000ff08087207 */ /* 0x000fe20000000000 */
[----:B------:R-:W-:-:S03]  /*3ae0*/  VIADD R11, R11, 0x1 ;  /* 0x000000010b0b7836 */ /* 0x000fc60000000000 */
[----:B------:R-:W1:Y:S01]  /*3af0*/  LDS.128 R4, [R4+0x1e0] ;  /* 0x0001e00004047984 */ /* 0x000e620000000c00 */
[----:B------:R-:W-:Y:S02]  /*3b00*/  PRMT R2, RZ, 0x654, R2 ;  /* 0x00000654ff027816 */ /* 0x000fe40000000002 */
[C---:B------:R-:W-:Y:S01]  /*3b10*/  ISETP.NE.AND P1, PT, R11.reuse, 0x2, PT ;  /* 0x000000020b00780c */ /* 0x040fe20003f25270 */
[----:B------:R-:W-:Y:S01]  /*3b20*/  @!PT LDS RZ, [RZ] ;  /* 0x00000000fffff984 */ /* 0x000fe20000000800 */
[----:B------:R-:W-:Y:S01]  /*3b30*/  @!PT LDS RZ, [RZ] ;  /* 0x00000000fffff984 */ /* 0x000fe20000000800 */
[----:B------:R-:W-:Y:S01]  /*3b40*/  @!PT LDS RZ, [RZ] ;  /* 0x00000000fffff984 */ /* 0x000fe20000000800 */
[----:B------:R-:W-:Y:S01]  /*3b50*/  @!PT LDS RZ, [RZ] ;  /* 0x00000000fffff984 */ /* 0x000fe20000000800 */
[----:B------:R2:W-:Y:S06]  /*3b60*/  MEMBAR.ALL.CTA ;  /* 0x0000000000007992 */ /* 0x0005ec0000008000 */
[----:B--2---:R-:W2:Y:S01]  /*3b70*/  FENCE.VIEW.ASYNC.S ;  /* 0x00000000000073c6 */ /* 0x004ea20000000000 */
[----:B------:R-:W-:Y:S01]  /*3b80*/  SEL R11, R11, RZ, P1 ;  /* 0x000000ff0b0b7207 */ /* 0x000fe20000800000 */
[----:B--2---:R2:W-:Y:S01]  /*3b90*/  SYNCS.ARRIVE.TRANS64.RED.A1T0 RZ, [R2+URZ], RZ ;  /* 0x000000ff02ff79a7 */ /* 0x0045e200081004ff */
[----:B-1----:R-:W-:-:S02]  /*3ba0*/  LOP3.LUT P3, RZ, R6, 0x1, RZ, 0xc0, !PT ;  /* 0x0000000106ff7812 */ /* 0x002fc4000786c0ff */
[----:B------:R-:W-:-:S04]  /*3bb0*/  SEL R4, RZ, 0x1, P1 ;  /* 0x00000001ff047807 */ /* 0x000fc80000800000 */
[----:B------:R-:W-:Y:S02]  /*3bc0*/  LOP3.LUT R10, R10, R4, RZ, 0x3c, !PT ;  /* 0x000000040a0a7212 */ /* 0x000fe400078e3cff */
[----:B--2---:R-:W-:-:S04]  /*3bd0*/  SEL R2, RZ, 0x1, P0 ;  /* 0x00000001ff027807 */ /* 0x004fc80000000000 */
[----:B------:R-:W-:Y:S01]  /*3be0*/  LOP3.LUT R9, R9, R2, RZ, 0x3c, !PT ;  /* 0x0000000209097212 */ /* 0x000fe200078e3cff */
[----:B------:R-:W-:Y:S06]  /*3bf0*/  @P3 BRA `(.L_x_65) ;  /* 0xfffffffc002c3947 */ /* 0x000fec000383ffff */
[----:B------:R-:W-:Y:S01]  /*3c00*/  ULEA UR4, UR5, UR6, 0x3 ;  /* 0x0000000605047291 */ /* 0x000fe2000f8e18ff */
[----:B------:R-:W-:-:S08]  /*3c10*/  SHF.L.U32 R2, R12, 0x1f, RZ ;  /* 0x0000001f0c027819 */ /* 0x000fd000000006ff */
[----:B------:R-:W1:Y:S02]  /*3c20*/  SYNCS.PHASECHK.TRANS64 P0, [UR4+0x160], R2 ;  /* 0x00016002ff0075a7 */ /* 0x000e640008001004 */
[----:B-1----:R-:W-:Y:S05]  /*3c30*/  @P0 BRA `(.L_x_66) ;  /* 0x0000000000080947 */ /* 0x002fea0003800000 */
[----:B------:R-:W1:Y:S02]  /*3c40*/  SYNCS.PHASECHK.TRANS64.TRYWAIT P0, [UR4+0x160], R2 ;  /* 0x00016002ff0075a7 */ /* 0x000e640008001104 */
[----:B-1----:R-:W-:Y:S05]  /*3c50*/  @!P0 BRA `(.L_x_67) ;  /* 0x0000005400348947 */ /* 0x002fea0003800000 */
.L_x_66:
[----:B------:R-:W-:-:S04]  /*3c60*/  UIADD3 UR7, UPT, UPT, UR5, 0x1, URZ ;  /* 0x0000000105077890 */ /* 0x000fc8000fffe0ff */
[----:B------:R-:W-:-:S04]  /*3c70*/  UISETP.NE.AND UP0, UPT, UR7, 0x2, UPT ;  /* 0x000000020700788c */ /* 0x000fc8000bf05270 */
[----:B------:R-:W-:Y:S02]  /*3c80*/  USEL UR8, URZ, 0x1, UP0 ;  /* 0x00000001ff087887 */ /* 0x000fe40008000000 */
[----:B------:R-:W-:-:S04]  /*3c90*/  USEL UR7, UR7, URZ, UP0 ;  /* 0x000000ff07077287 */ /* 0x000fc80008000000 */
[----:B------:R-:W-:Y:S01]  /*3ca0*/  ULEA UR7, UR7, UR6, 0x3 ;  /* 0x0000000607077291 */ /* 0x000fe2000f8e18ff */
[----:B-1----:R-:W-:-:S04]  /*3cb0*/  LOP3.LUT R2, R12, UR8, RZ, 0x3c, !PT ;  /* 0x000000080c027c12 */ /* 0x002fc8000f8e3cff */
[----:B------:R-:W-:-:S04]  /*3cc0*/  SHF.L.U32 R0, R2, 0x1f, RZ ;  /* 0x0000001f02007819 */ /* 0x000fc800000006ff */
[----:B------:R-:W1:Y:S02]  /*3cd0*/  SYNCS.PHASECHK.TRANS64 P0, [UR7+0x160], R0 ;  /* 0x00016000ff0075a7 */ /* 0x000e640008001007 */
[----:B-1----:R-:W-:Y:S05]  /*3ce0*/  @P0 EXIT ;  /* 0x000000000000094d */ /* 0x002fea0003800000 */
[----:B------:R-:W-:Y:S02]  /*3cf0*/  SHF.L.U32 R2, R2, 0x1f, RZ ;  /* 0x0000001f02027819 */ /* 0x000fe400000006ff */
[----:B------:R-:W-:-:S07]  /*3d00*/  MOV R0, UR7 ;  /* 0x0000000700007c02 */ /* 0x000fce0008000f00 */
.L_x_68:
[----:B-1----:R1:W2:Y:S02]  /*3d10*/  SYNCS.PHASECHK.TRANS64.TRYWAIT P0, [R0+URZ+0x160], R2 ;  /* 0x00016002000075a7 */ /* 0x0022a400080011ff */
[----:B--2---:R-:W-:Y:S05]  /*3d20*/  @!P0 NANOSLEEP.SYNCS 0x989680 ;  /* 0x009896800000895d */ /* 0x004fea0003900000 */
[----:B------:R-:W2:Y:S02]  /*3d30*/  @!P0 SYNCS.PHASECHK.TRANS64 P0, [R0+URZ+0x160], R2 ;  /* 0x00016002000085a7 */ /* 0x000ea400080010ff */
[----:B--2---:R-:W-:Y:S05]  /*3d40*/  @P0 EXIT ;  /* 0x000000000000094d */ /* 0x004fea0003800000 */
[----:B------:R-:W-:Y:S05]  /*3d50*/  BRA `(.L_x_68) ;  /* 0xfffffffc00ec7947 */ /* 0x000fea000383ffff */
.L_x_61:
[----:B------:R-:W-:Y:S05]  /*3d60*/  BRA.U UP4, `(.L_x_69) ;  /* 0x0000001104dc7547 */ /* 0x000fea000b800000 */
[----:B------:R-:W1:Y:S01]  /*3d70*/  S2UR UR7, SR_CgaCtaId ;  /* 0x00000000000779c3 */ /* 0x000e620000008800 */
[----:B------:R-:W-:Y:S01]  /*3d80*/  UMOV UR4, 0x40 ;  /* 0x0000004000047882 */ /* 0x000fe20000000000 */
[----:B------:R-:W-:Y:S01]  /*3d90*/  NOP ;  /* 0x0000000000007918 */ /* 0x000fe20000000000 */
[----:B------:R-:W-:Y:S01]  /*3da0*/  UMOV UR6, 0x400 ;  /* 0x0000040000067882 */ /* 0x000fe20000000000 */
[----:B-1----:R-:W-:Y:S02]  /*3db0*/  ULEA UR5, UR7, UR4, 0x18 ;  /* 0x0000000407057291 */ /* 0x002fe4000f8ec0ff */
[----:B------:R-:W-:-:S07]  /*3dc0*/  ULEA UR6, UR7, UR6, 0x18 ;  /* 0x0000000607067291 */ /* 0x000fce000f8ec0ff */
[----:B------:R-:W1:Y:S02]  /*3dd0*/  LDS.U8 R0, [UR5+0x1c] ;  /* 0x00001c05ff007984 */ /* 0x000e640008000000 */
[----:B-1----:R-:W-:-:S13]  /*3de0*/  ISETP.NE.AND P0, PT, R0, RZ, PT ;  /* 0x000000ff0000720c */ /* 0x002fda0003f05270 */
[----:B------:R-:W-:Y:S05]  /*3df0*/  @P0 BRA `(.L_x_70) ;  /* 0x0000000400080947 */ /* 0x000fea0003800000 */
[----:B------:R-:W-:Y:S02]  /*3e00*/  UISETP.NE.U32.AND UP1, UPT, UR46, 0x1, UPT ;  /* 0x000000012e00788c */ /* 0x000fe4000bf25070 */
[----:B------:R-:W-:-:S07]  /*3e10*/  UIADD3 UR7, UPT, UPT, UR5, 0x8, URZ ;  /* 0x0000000805077890 */ /* 0x000fce000fffe0ff */
[----:B------:R-:W-:Y:S05]  /*3e20*/  BRA.U !UP1, `(.L_x_71) ;  /* 0x00000001099c7547 */ /* 0x000fea000b800000 */
[----:B------:R-:W-:Y:S01]  /*3e30*/  ELECT P0, URZ, PT ;  /* 0x0000000000ff782f */ /* 0x000fe20003800000 */
[----:B------:R-:W-:-:S12]  /*3e40*/  BSSY B0, `(.L_x_71) ;  /* 0x0000025000007945 */ /* 0x000fd80003800000 */
[----:B------:R-:W-:Y:S05]  /*3e50*/  @!P0 BRA `(.L_x_72) ;  /* 0x00000000008c8947 */ /* 0x000fea0003800000 */
[----:B------:R-:W-:-:S05]  /*3e60*/  UMOV UR4, 0x10 ;  /* 0x0000001000047882 */ /* 0x000fca0000000000 */
[----:B------:R-:W-:Y:S04]  /*3e70*/  DEPBAR.LE SB1, 0x36 ;  /* 0x00009d800000791a */ /* 0x000fe80000000000 */
[----:B------:R-:W1:Y:S02]  /*3e80*/  UTCATOMSWS.2CTA.FIND_AND_SET.ALIGN UP0, UR4, UR4 ;  /* 0x00000004000475e3 */ /* 0x000e640008200800 */
[----:B-1----:R-:W-:Y:S01]  /*3e90*/  MOV R10, UR4 ;  /* 0x00000004000a7c02 */ /* 0x002fe20008000f00 */
[----:B------:R-:W-:Y:S06]  /*3ea0*/  BRA.U UP0, `(.L_x_73) ;  /* 0x0000000100187547 */ /* 0x000fec000b800000 */
.L_x_74:
[----:B------:R-:W-:Y:S05]  /*3eb0*/  NANOSLEEP 0x64 ;  /* 0x000000640000795d */ /* 0x000fea0003800000 */
[----:B------:R-:W-:-:S05]  /*3ec0*/  UMOV UR4, 0x10 ;  /* 0x0000001000047882 */ /* 0x000fca0000000000 */
[----:B------:R-:W-:Y:S04]  /*3ed0*/  DEPBAR.LE SB1, 0x36 ;  /* 0x00009d800000791a */ /* 0x000fe80000000000 */
[----:B------:R-:W1:Y:S02]  /*3ee0*/  UTCATOMSWS.2CTA.FIND_AND_SET.ALIGN UP0, UR4, UR4 ;  /* 0x00000004000475e3 */ /* 0x000e640008200800 */
[----:B-1----:R-:W-:Y:S01]  /*3ef0*/  MOV R10, UR4 ;  /* 0x00000004000a7c02 */ /* 0x002fe20008000f00 */
[----:B------:R-:W-:Y:S05]  /*3f00*/  BRA.U !UP0, `(.L_x_74) ;  /* 0xfffffffd08e87547 */ /* 0x000fea000b83ffff */
.L_x_73:
[----:B------:R-:W1:Y:S01]  /*3f10*/  LDS R6, [UR5+0x10] ;  /* 0x00001005ff067984 */ /* 0x000e620008000800 */
[----:B------:R-:W-:Y:S01]  /*3f20*/  IMAD.U32 R0, RZ, RZ, UR6 ;  /* 0x00000006ff007e24 */ /* 0x000fe2000f8e00ff */
[----:B------:R-:W-:-:S03]  /*3f30*/  MOV R4, UR45 ;  /* 0x0000002d00047c02 */ /* 0x000fc60008000f00 */
[----:B------:R-:W-:Y:S01]  /*3f40*/  VIADD R0, R0, 0x200 ;  /* 0x0000020000007836 */ /* 0x000fe20000000000 */
[----:B-1----:R-:W-:-:S04]  /*3f50*/  SHF.L.U32 R6, R6, 0x1f, RZ ;  /* 0x0000001f06067819 */ /* 0x002fc800000006ff */
[----:B------:R-:W1:Y:S02]  /*3f60*/  SYNCS.PHASECHK.TRANS64.TRYWAIT P0, [UR5+0x8], R6 ;  /* 0x00000806ff0075a7 */ /* 0x000e640008001105 */
[----:B-1----:R-:W-:Y:S05]  /*3f70*/  @P0 BRA `(.L_x_75) ;  /* 0x0000000000080947 */ /* 0x002fea0003800000 */
[----:B------:R-:W1:Y:S02]  /*3f80*/  SYNCS.PHASECHK.TRANS64.TRYWAIT P0, [UR5+0x8], R6 ;  /* 0x00000806ff0075a7 */ /* 0x000e640008001105 */
[----:B-1----:R-:W-:Y:S05]  /*3f90*/  @!P0 BRA `(.L_x_76) ;  /* 0x00000050007c8947 */ /* 0x002fea0003800000 */
.L_x_75:
[----:B------:R-:W-:Y:S01]  /*3fa0*/  PRMT R4, R4, 0x654, R0 ;  /* 0x0000065404047816 */ /* 0x000fe20000000000 */
[----:B------:R-:W-:Y:S01]  /*3fb0*/  HFMA2 R0, -RZ, RZ, 0, 5.9604644775390625e-08 ;  /* 0x00000001ff007431 */ /* 0x000fe200000001ff */
[----:B------:R-:W-:Y:S01]  /*3fc0*/  UPRMT UR4, UR45, 0x654, UR7 ;  /* 0x000006542d047896 */ /* 0x000fe20008000007 */
[----:B------:R-:W-:Y:S02]  /*3fd0*/  IMAD.MOV.U32 R8, RZ, RZ, 0xffff ;  /* 0x0000ffffff087424 */ /* 0x000fe400078e00ff */
[----:B-1----:R-:W-:Y:S02]  /*3fe0*/  IMAD.MOV.U32 R6, RZ, RZ, 0x4 ;  /* 0x00000004ff067424 */ /* 0x002fe400078e00ff */
[----:B------:R-:W-:Y:S01]  /*3ff0*/  IMAD.SHL.U32 R9, R10, 0x20, RZ ;  /* 0x000000200a097824 */ /* 0x000fe200078e00ff */
[----:B------:R-:W-:Y:S02]  /*4000*/  MOV R5, UR4 ;  /* 0x0000000400057c02 */ /* 0x000fe40008000f00 */
[-C--:B------:R-:W-:Y:S01]  /*4010*/  SHF.L.U32 R8, R8, R10.reuse, RZ ;  /* 0x0000000a08087219 */ /* 0x080fe200000006ff */
[----:B------:R1:W-:Y:S01]  /*4020*/  SYNCS.ARRIVE.TRANS64.RED RZ, [UR4], R6 ;  /* 0x00000006ffff79a7 */ /* 0x0003e20008000404 */
[----:B------:R-:W-:Y:S01]  /*4030*/  SHF.L.U32 R7, R0, R10, RZ ;  /* 0x0000000a00077219 */ /* 0x000fe200000006ff */
[----:B------:R1:W-:Y:S04]  /*4040*/  STS [UR6+0x200], R9 ;  /* 0x00020009ff007988 */ /* 0x0003e80008000806 */
[----:B------:R1:W-:Y:S04]  /*4050*/  STAS [R4.64], R10 ;  /* 0x0000000a04007dbd */ /* 0x0003e8000c0008ff */
[----:B------:R1:W-:Y:S04]  /*4060*/  ATOMS.OR RZ, [UR5+0x14], R8 ;  /* 0x00001408ffff798c */ /* 0x0003e8000b000005 */
[----:B------:R1:W-:Y:S04]  /*4070*/  ATOMS.OR RZ, [UR5+0x18], R7 ;  /* 0x00001807ffff798c */ /* 0x0003e8000b000005 */
[----:B------:R1:W-:Y:S02]  /*4080*/  ATOMS.XOR RZ, [UR5+0x10], R0 ;  /* 0x00001000ffff798c */ /* 0x0003e4000b800005 */
.L_x_72:
[----:B------:R-:W-:Y:S05]  /*4090*/  BSYNC B0 ;  /* 0x0000000000007941 */ /* 0x000fea0003800000 */
.L_x_71:
[----:B------:R-:W-:Y:S05]  /*40a0*/  BRA.U UP1, `(.L_x_77) ;  /* 0x00000001016c7547 */ /* 0x000fea000b800000 */
[----:B------:R-:W-:-:S03]  /*40b0*/  UMOV UR4, 0xffffffff ;  /* 0xffffffff00047882 */ /* 0x000fc60000000000 */
[----:B------:R-:W-:Y:S05]  /*40c0*/  BRA.DIV UR4, `(.L_x_78) ;  /* 0x0000005204487947 */ /* 0x000fea000b800000 */
[----:B------:R-:W-:-:S13]  /*40d0*/  ELECT P6, URZ, PT ;  /* 0x0000000000ff782f */ /* 0x000fda00038c0000 */
.L_x_190:
[----:B------:R-:W-:Y:S05]  /*40e0*/  @!P6 BRA `(.L_x_77) ;  /* 0x00000000005ce947 */ /* 0x000fea0003800000 */
[----:B-1----:R-:W1:Y:S02]  /*40f0*/  LDS R4, [UR5+0x10] ;  /* 0x00001005ff047984 */ /* 0x002e640008000800 */
[----:B-1----:R-:W-:-:S04]  /*4100*/  SHF.L.U32 R4, R4, 0x1f, RZ ;  /* 0x0000001f04047819 */ /* 0x002fc800000006ff */
[----:B------:R-:W1:Y:S02]  /*4110*/  SYNCS.PHASECHK.TRANS64.TRYWAIT P0, [UR5+0x8], R4 ;  /* 0x00000804ff0075a7 */ /* 0x000e640008001105 */
[----:B-1----:R-:W-:Y:S05]  /*4120*/  @P0 BRA `(.L_x_79) ;  /* 0x0000000000080947 */ /* 0x002fea0003800000 */
[----:B------:R-:W1:Y:S02]  /*4130*/  SYNCS.PHASECHK.TRANS64.TRYWAIT P0, [UR5+0x8], R4 ;  /* 0x00000804ff0075a7 */ /* 0x000e640008001105 */
[----:B-1----:R-:W-:Y:S05]  /*4140*/  @!P0 BRA `(.L_x_80) ;  /* 0x0000005000488947 */ /* 0x002fea0003800000 */
.L_x_79:
[----:B------:R-:W2:Y:S01]  /*4150*/  LDS R6, [UR6+0x200] ;  /* 0x00020006ff067984 */ /* 0x000ea20008000800 */
[----:B-1----:R-:W-:Y:S02]  /*4160*/  HFMA2 R0, -RZ, RZ, 0, 5.9604644775390625e-08 ;  /* 0x00000001ff007431 */ /* 0x002fe400000001ff */
[----:B------:R-:W-:Y:S01]  /*4170*/  IMAD.MOV.U32 R4, RZ, RZ, 0xffff ;  /* 0x0000ffffff047424 */ /* 0x000fe200078e00ff */
[----:B------:R-:W-:Y:S01]  /*4180*/  UPRMT UR4, UR45, 0x654, UR7 ;  /* 0x000006542d047896 */ /* 0x000fe20008000007 */
[----:B--2---:R-:W-:-:S03]  /*4190*/  IMAD.SHL.U32 R5, R6, 0x20, RZ ;  /* 0x0000002006057824 */ /* 0x004fc600078e00ff */
[-C--:B------:R-:W-:Y:S02]  /*41a0*/  SHF.L.U32 R4, R4, R6.reuse, RZ ;  /* 0x0000000604047219 */ /* 0x080fe400000006ff */
[----:B------:R-:W-:Y:S01]  /*41b0*/  SHF.L.U32 R6, R0, R6, RZ ;  /* 0x0000000600067219 */ /* 0x000fe200000006ff */
[----:B------:R2:W-:Y:S04]  /*41c0*/  STS [UR6+0x200], R5 ;  /* 0x00020005ff007988 */ /* 0x0005e80008000806 */
[----:B------:R2:W-:Y:S04]  /*41d0*/  ATOMS.OR RZ, [UR5+0x14], R4 ;  /* 0x00001404ffff798c */ /* 0x0005e8000b000005 */
[----:B------:R2:W-:Y:S01]  /*41e0*/  ATOMS.OR RZ, [UR5+0x18], R6 ;  /* 0x00001806ffff798c */ /* 0x0005e2000b000005 */
[----:B------:R-:W-:Y:S03]  /*41f0*/  SYNCS.ARRIVE.TRANS64.RED.A1T0 RZ, [UR4], RZ ;  /* 0x000000ffffff79a7 */ /* 0x000fe60008100404 */
[----:B------:R2:W-:Y:S01]  /*4200*/  ATOMS.XOR RZ, [UR5+0x10], R0 ;  /* 0x00001000ffff798c */ /* 0x0005e2000b800005 */
[----:B------:R-:W-:Y:S05]  /*4210*/  BRA `(.L_x_77) ;  /* 0x0000000000107947 */ /* 0x000fea0003800000 */
.L_x_70:
[----:B------:R-:W-:Y:S02]  /*4220*/  MOV R0, 0xffffffff ;  /* 0xffffffff00007802 */ /* 0x000fe40000000f00 */
[----:B------:R-:W-:-:S03]  /*4230*/  MOV R4, 0x4260 ;  /* 0x0000426000047802 */ /* 0x000fc60000000f00 */
[----:B------:R1:W-:Y:S04]  /*4240*/  STS [UR6+0x200], R0 ;  /* 0x00020000ff007988 */ /* 0x0003e80008000806 */
[----:B-1---5:R-:W-:Y:S05]  /*4250*/  CALL.REL.NOINC `($__internal_1_$__cuda_sm10x_tcgen05_guardrail_trap_phase_invalid_during_alloc) ;  /* 0x0000005400a87944 */ /* 0x022fea0003c00000 */
.L_x_77:
[----:B------:R-:W-:Y:S05]  /*4260*/  WARPSYNC.ALL ;  /* 0x0000000000007948 */ /* 0x000fea0003800000 */
[----:B------:R-:W3:Y:S01]  /*4270*/  S2UR UR4, SR_CgaCtaId ;  /* 0x00000000000479c3 */ /* 0x000ee20000008800 */
[----:B------:R-:W-:Y:S01]  /*4280*/  UMOV UR26, 0x400 ;  /* 0x00000400001a7882 */ /* 0x000fe20000000000 */
[----:B------:R-:W-:-:S06]  /*4290*/  NOP ;  /* 0x0000000000007918 */ /* 0x000fcc0000000000 */
[----:B------:R-:W-:Y:S06]  /*42a0*/  BAR.ARV 0x6, 0xa0 ;  /* 0x0182800000007b1d */ /* 0x000fec0000002000 */
[----:B------:R-:W4:Y:S01]  /*42b0*/  LDCU UR6, c[0x0][0x38c] ;  /* 0x00007180ff0677ac */ /* 0x000f220008000800 */
[----:B------:R-:W-:Y:S01]  /*42c0*/  LOP3.LUT R3, R3, 0xffff, RZ, 0xc0, !PT ;  /* 0x0000ffff03037812 */ /* 0x000fe200078ec0ff */
[----:B-1----:R-:W-:Y:S01]  /*42d0*/  IMAD.MOV.U32 R9, RZ, RZ, 0x1 ;  /* 0x00000001ff097424 */ /* 0x002fe200078e00ff */
[----:B------:R-:W-:Y:S01]  /*42e0*/  LOP3.LUT R2, R2, 0xffff, RZ, 0xc0, !PT ;  /* 0x0000ffff02027812 */ /* 0x000fe200078ec0ff */
[----:B------:R-:W-:Y:S01]  /*42f0*/  IMAD.MOV.U32 R8, RZ, RZ, RZ ;  /* 0x000000ffff087224 */ /* 0x000fe200078e00ff */
[----:B------:R-:W-:Y:S01]  /*4300*/  R2UR UR28, R3 ;  /* 0x00000000031c72ca */ /* 0x000fe200000e0000 */
[----:B------:R-:W-:Y:S01]  /*4310*/  UMOV UR32, URZ ;  /* 0x000000ff00207c82 */ /* 0x000fe20008000000 */
[----:B------:R-:W-:-:S02]  /*4320*/  R2UR UR42, R2 ;  /* 0x00000000022a72ca */ /* 0x000fc400000e0000 */
[----:B------:R-:W-:Y:S01]  /*4330*/  CS2R R2, SRZ ;  /* 0x0000000000027805 */ /* 0x000fe2000001ff00 */
[----:B------:R-:W-:Y:S01]  /*4340*/  UMOV UR23, URZ ;  /* 0x000000ff00177c82 */ /* 0x000fe20008000000 */
[----:B---3--:R-:W-:Y:S01]  /*4350*/  ULEA UR26, UR4, UR26, 0x18 ;  /* 0x0000001a041a7291 */ /* 0x008fe2000f8ec0ff */
[----:B------:R-:W-:Y:S01]  /*4360*/  UMOV UR22, URZ ;  /* 0x000000ff00167c82 */ /* 0x000fe20008000000 */
[----:B------:R-:W-:Y:S02]  /*4370*/  UISETP.NE.AND UP3, UPT, UR46, URZ, UPT ;  /* 0x000000ff2e00728c */ /* 0x000fe4000bf65270 */
[----:B------:R-:W-:Y:S02]  /*4380*/  UIADD3 UR5, UPT, UPT, UR26, 0x3400, URZ ;  /* 0x000034001a057890 */ /* 0x000fe4000fffe0ff */
[----:B------:R-:W-:-:S03]  /*4390*/  UIADD3 UR4, UPT, UPT, UR26, 0x25400, URZ ;  /* 0x000254001a047890 */ /* 0x000fc6000fffe0ff */
[----:B--2---:R-:W1:Y:S01]  /*43a0*/  LDS R0, [UR26+0x200] ;  /* 0x0002001aff007984 */ /* 0x004e620008000800 */
[----:B----4-:R-:W-:Y:S02]  /*43b0*/  UIADD3 UR6, UPT, UPT, UR6, 0x3f, URZ ;  /* 0x0000003f06067890 */ /* 0x010fe4000fffe0ff */
[----:B------:R-:W-:Y:S02]  /*43c0*/  USHF.R.U32.HI UR5, URZ, 0x4, UR5 ;  /* 0x00000004ff057899 */ /* 0x000fe40008011605 */
[----:B------:R-:W-:Y:S02]  /*43d0*/  USHF.R.S32.HI UR33, URZ, 0x1f, UR6 ;  /* 0x0000001fff217899 */ /* 0x000fe40008011406 */
[----:B------:R-:W-:Y:S02]  /*43e0*/  USHF.R.U32.HI UR4, URZ, 0x4, UR4 ;  /* 0x00000004ff047899 */ /* 0x000fe40008011604 */
[----:B------:R-:W-:Y:S02]  /*43f0*/  ULEA.HI UR33, UR33, UR6, URZ, 0x6 ;  /* 0x0000000621217291 */ /* 0x000fe4000f8f30ff */
[----:B------:R-:W-:-:S02]  /*4400*/  ULOP3.LUT UR5, UR5, 0x3fff, URZ, 0xc0, !UPT ;  /* 0x00003fff05057892 */ /* 0x000fc4000f8ec0ff */
[----:B------:R-:W-:Y:S02]  /*4410*/  USHF.R.S32.HI UR33, URZ, 0x6, UR33 ;  /* 0x00000006ff217899 */ /* 0x000fe40008011421 */
[----:B------:R-:W-:Y:S02]  /*4420*/  ULOP3.LUT UR30, UR4, 0x3fff, URZ, 0xc0, !UPT ;  /* 0x00003fff041e7892 */ /* 0x000fe4000f8ec0ff */
[----:B------:R-:W-:Y:S01]  /*4430*/  UISETP.LT.AND UP0, UPT, UR33, 0x1, UPT ;  /* 0x000000012100788c */ /* 0x000fe2000bf01270 */
[----:B------:R-:W-:Y:S01]  /*4440*/  UMOV UR40, 0x0 ;  /* 0x0000000000287882 */ /* 0x000fe20000000000 */
[----:B------:R-:W-:Y:S01]  /*4450*/  UMOV UR41, 0x8100490 ;  /* 0x0810049000297882 */ /* 0x000fe20000000000 */
[----:B------:R-:W-:Y:S02]  /*4460*/  ULOP3.LUT UR29, UR5, 0x10000, URZ, 0xfc, !UPT ;  /* 0x00010000051d7892 */ /* 0x000fe4000f8efcff */
[----:B------:R-:W-:Y:S02]  /*4470*/  ULOP3.LUT UR30, UR30, 0x10000, URZ, 0xfc, !UPT ;  /* 0x000100001e1e7892 */ /* 0x000fe4000f8efcff */
[----:B------:R-:W-:Y:S01]  /*4480*/  USEL UR43, UR33, 0x1, !UP0 ;  /* 0x00000001212b7887 */ /* 0x000fe2000c000000 */
[----:B------:R-:W-:Y:S01]  /*4490*/  UMOV UR38, 0x0 ;  /* 0x0000000000267882 */ /* 0x000fe20000000000 */
[----:B------:R-:W-:Y:S01]  /*44a0*/  UMOV UR39, 0x8100490 ;  /* 0x0810049000277882 */ /* 0x000fe20000000000 */
[----:B------:R-:W-:Y:S01]  /*44b0*/  UMOV UR36, 0x0 ;  /* 0x0000000000247882 */ /* 0x000fe20000000000 */
[----:B------:R-:W-:Y:S01]  /*44c0*/  UMOV UR37, 0x8100490 ;  /* 0x0810049000257882 */ /* 0x000fe20000000000 */
[----:B------:R-:W-:Y:S01]  /*44d0*/  UMOV UR34, 0x0 ;  /* 0x0000000000227882 */ /* 0x000fe20000000000 */
[----:B------:R-:W-:Y:S01]  /*44e0*/  UMOV UR35, 0x8100490 ;  /* 0x0810049000237882 */ /* 0x000fe20000000000 */
[----:B-1----:R-:W-:-:S15]  /*44f0*/  R2UR UR44, R0 ;  /* 0x00000000002c72ca */ /* 0x002fde00000e0000 */
.L_x_88:
[C---:B------:R-:W-:Y:S02]  /*4500*/  LEA R0, R8.reuse, UR26, 0x3 ;  /* 0x0000001a08007c11 */ /* 0x040fe4000f8e18ff */
[----:B------:R-:W-:Y:S02]  /*4510*/  SHF.L.U32 R4, R3, 0x1f, RZ ;  /* 0x0000001f03047819 */ /* 0x000fe400000006ff */
[----:B------:R-:W-:Y:S02]  /*4520*/  LEA R5, R8, UR26, 0x4 ;  /* 0x0000001a08057c11 */ /* 0x000fe4000f8e20ff */
[----:B------:R-:W1:Y:S02]  /*4530*/  SYNCS.PHASECHK.TRANS64.TRYWAIT P0, [R0+URZ+0x150], R4 ;  /* 0x00015004000075a7 */ /* 0x000e6400080011ff */
[----:B-1-3--:R-:W-:Y:S05]  /*4540*/  @!P0 BRA `(.L_x_81) ;  /* 0x0000004c00608947 */ /* 0x00afea0003800000 */
.L_x_191:
[----:B-1----:R-:W1:Y:S01]  /*4550*/  LDS.128 R4, [R5+0x1e0] ;  /* 0x0001e00005047984 */ /* 0x002e620000000c00 */
[----:B------:R-:W-:Y:S02]  /*4560*/  VIADD R0, R0, 0x160 ;  /* 0x0000016000007836 */ /* 0x000fe40000000000 */
[----:B------:R-:W-:Y:S01]  /*4570*/  VIADD R8, R8, 0x1 ;  /* 0x0000000108087836 */ /* 0x000fe20000000000 */
[----:B------:R-:W-:Y:S01]  /*4580*/  @!PT LDS RZ, [RZ] ;  /* 0x00000000fffff984 */ /* 0x000fe20000000800 */
[----:B------:R-:W-:Y:S01]  /*4590*/  @!PT LDS RZ, [RZ] ;  /* 0x00000000fffff984 */ /* 0x000fe20000000800 */
[----:B------:R-:W-:Y:S01]  /*45a0*/  @!PT LDS RZ, [RZ] ;  /* 0x00000000fffff984 */ /* 0x000fe20000000800 */
[----:B------:R-:W-:Y:S01]  /*45b0*/  @!PT LDS RZ, [RZ] ;  /* 0x00000000fffff984 */ /* 0x000fe20000000800 */
[----:B------:R2:W-:Y:S06]  /*45c0*/  MEMBAR.ALL.CTA ;  /* 0x0000000000007992 */ /* 0x0005ec0000008000 */
[----:B--2---:R-:W2:Y:S01]  /*45d0*/  FENCE.VIEW.ASYNC.S ;  /* 0x00000000000073c6 */ /* 0x004ea20000000000 */
[----:B------:R-:W-:-:S04]  /*45e0*/  PRMT R0, RZ, 0x654, R0 ;  /* 0x00000654ff007816 */ /* 0x000fc80000000000 */
[----:B--2---:R2:W-:Y:S01]  /*45f0*/  SYNCS.ARRIVE.TRANS64.RED.A1T0 RZ, [R0+URZ], RZ ;  /* 0x000000ff00ff79a7 */ /* 0x0045e200081004ff */
[----:B-1----:R-:W-:Y:S01]  /*4600*/  LOP3.LUT P1, RZ, R6, 0x1, RZ, 0xc0, !PT ;  /* 0x0000000106ff7812 */ /* 0x002fe2000782c0ff */
[----:B--2---:R-:W-:-:S12]  /*4610*/  BRA.U UP3, `(.L_x_82) ;  /* 0x0000000503087547 */ /* 0x004fd8000b800000 */
[----:B------:R-:W1:Y:S01]  /*4620*/  LDCU UR4, c[0x0][0x38c] ;  /* 0x00007180ff0477ac */ /* 0x000e620008000800 */
[----:B------:R-:W-:Y:S02]  /*4630*/  PLOP3.LUT P2, PT, PT, PT, PT, 0x80, 0x8 ;  /* 0x000000000008781c */ /* 0x000fe40003f4f070 */
[----:B------:R-:W-:Y:S01]  /*4640*/  SHF.L.U32 R4, R9, 0x1f, RZ ;  /* 0x0000001f09047819 */ /* 0x000fe200000006ff */
[----:B------:R-:W-:Y:S02]  /*4650*/  ULEA UR31, UR32, UR26, 0x3 ;  /* 0x0000001a201f7291 */ /* 0x000fe4000f8e18ff */
[----:B------:R-:W-:Y:S02]  /*4660*/  ULEA UR11, UR32, UR44, 0x5 ;  /* 0x0000002c200b7291 */ /* 0x000fe4000f8e28ff */
[----:B-1----:R-:W-:-:S06]  /*4670*/  UISETP.GE.AND UP0, UPT, UR4, 0x1, UPT ;  /* 0x000000010400788c */ /* 0x002fcc000bf06270 */
[----:B------:R-:W-:-:S05]  /*4680*/  PLOP3.LUT P0, PT, PT, PT, UP0, 0x80, 0x8 ;  /* 0x000000000008781c */ /* 0x000fca0003f0f008 */
[----:B------:R-:W-:-:S08]  /*4690*/  @UP0 ULEA UR4, UR23, UR26, 0x3 ;  /* 0x0000001a17040291 */ /* 0x000fd0000f8e18ff */
[----:B------:R-:W-:-:S04]  /*46a0*/  @P0 SHF.L.U32 R0, R2, 0x1f, RZ ;  /* 0x0000001f02000819 */ /* 0x000fc800000006ff */
[----:B------:R1:W2:Y:S01]  /*46b0*/  @P0 SYNCS.PHASECHK.TRANS64.TRYWAIT P2, [UR4], R0 ;  /* 0x00000000ff0005a7 */ /* 0x0002a20008041104 */
[----:B------:R-:W3:Y:S02]  /*46c0*/  SYNCS.PHASECHK.TRANS64.TRYWAIT P0, [UR31+0x190], R4 ;  /* 0x00019004ff0075a7 */ /* 0x000ee4000800111f */
[----:B-123--:R-:W-:Y:S05]  /*46d0*/  @!P0 BRA `(.L_x_83) ;  /* 0x0000004c00108947 */ /* 0x00efea0003800000 */
.L_x_193:
[----:B------:R-:W-:Y:S01]  /*46e0*/  UMOV UR27, UR22 ;  /* 0x00000016001b7c82 */ /* 0x000fe20008000000 */
[----:B------:R-:W-:Y:S05]  /*46f0*/  BRA.U !UP0, `(.L_x_84) ;  /* 0x0000000108c07547 */ /* 0x000fea000b800000 */
[----:B------:R-:W-:Y:S02]  /*4700*/  UIADD3 UR27, UPT, UPT, UR43, UR22, URZ ;  /* 0x000000162b1b7290 */ /* 0x000fe4000fffe0ff */
[----:B------:R-:W-:Y:S01]  /*4710*/  UPLOP3.LUT UP2, UPT, UPT, UPT, UPT, 0x40, 0x4 ;  /* 0x000000000004789c */ /* 0x000fe20003f4e870 */
[----:B------:R-:W-:Y:S01]  /*4720*/  UMOV UR24, UR33 ;  /* 0x0000002100187c82 */ /* 0x000fe20008000000 */
[----:B------:R-:W-:-:S09]  /*4730*/  UMOV UR10, UR23 ;  /* 0x00000017000a7c82 */ /* 0x000fd20008000000 */
.L_x_87:
[----:B--2---:R-:W-:Y:S01]  /*4740*/  ULEA UR5, UR10, UR26, 0x3 ;  /* 0x0000001a0a057291 */ /* 0x004fe2000f8e18ff */
[----:B---3--:R-:W-:Y:S11]  /*4750*/  @P2 BRA `(.L_x_85) ;  /* 0x00000000000c2947 */ /* 0x008ff60003800000 */
[----:B-1----:R-:W-:Y:S04]  /*4760*/  SHF.L.U32 R4, R2, 0x1f, RZ ;  /* 0x0000001f02047819 */ /* 0x002fe800000006ff */
[----:B------:R-:W1:Y:S02]  /*4770*/  SYNCS.PHASECHK.TRANS64.TRYWAIT P0, [UR5], R4 ;  /* 0x00000004ff0075a7 */ /* 0x000e640008001105 */
[----:B-1----:R-:W-:Y:S05]  /*4780*/  @!P0 BRA `(.L_x_86) ;  /* 0x0000004800fc8947 */ /* 0x002fea0003800000 */
.L_x_85:
[----:B------:R-:W-:Y:S01]  /*4790*/  UISETP.NE.AND UP0, UPT, UR24, 0x1, UPT ;  /* 0x000000011800788c */ /* 0x000fe2000bf05270 */
[----:B------:R-:W-:Y:S01]  /*47a0*/  PLOP3.LUT P2, PT, PT, PT, PT, 0x80, 0x8 ;  /* 0x000000000008781c */ /* 0x000fe20003f4f070 */
[----:B------:R-:W-:Y:S02]  /*47b0*/  UIADD3 UR4, UPT, UPT, UR10, 0x1, URZ ;  /* 0x000000010a047890 */ /* 0x000fe4000fffe0ff */
[----:B------:R-:W-:Y:S02]  /*47c0*/  UIADD3 UR25, UPT, UPT, UR5, 0x88, URZ ;  /* 0x0000008805197890 */ /* 0x000fe4000fffe0ff */
[----:B------:R-:W-:Y:S01]  /*47d0*/  UISETP.NE.AND UP1, UPT, UR4, 0x11, UPT ;  /* 0x000000110400788c */ /* 0x000fe2000bf25270 */
[----:B------:R-:W-:Y:S01]  /*47e0*/  PLOP3.LUT P0, PT, PT, PT, UP0, 0x80, 0x8 ;  /* 0x000000000008781c */ /* 0x000fe20003f0f008 */
[----:B------:R-:W-:Y:S02]  /*47f0*/  UIADD3 UR22, UPT, UPT, UR22, 0x1, URZ ;  /* 0x0000000116167890 */ /* 0x000fe4000fffe0ff */
[----:B------:R-:W-:Y:S02]  /*4800*/  USEL UR6, URZ, 0x1, UP1 ;  /* 0x00000001ff067887 */ /* 0x000fe40008800000 */
[----:B------:R-:W-:Y:S02]  /*4810*/  USEL UR23, UR4, URZ, UP1 ;  /* 0x000000ff04177287 */ /* 0x000fe40008800000 */
[----:B------:R-:W-:Y:S02]  /*4820*/  UIADD3 UR24, UPT, UPT, UR24, -0x1, URZ ;  /* 0xffffffff18187890 */ /* 0x000fe4000fffe0ff */
[----:B------:R-:W-:Y:S01]  /*4830*/  @UP0 ULEA UR4, UR23, UR26, 0x3 ;  /* 0x0000001a17040291 */ /* 0x000fe2000f8e18ff */
[----:B------:R-:W-:Y:S01]  /*4840*/  LOP3.LUT R2, R2, UR6, RZ, 0x3c, !PT ;  /* 0x0000000602027c12 */ /* 0x000fe2000f8e3cff */
[----:B------:R-:W-:Y:S02]  /*4850*/  ULEA UR6, UR10, UR30, 0x8 ;  /* 0x0000001e0a067291 */ /* 0x000fe4000f8e40ff */
[----:B------:R-:W-:Y:S01]  /*4860*/  UISETP.NE.AND UP0, UPT, UR22, UR27, UPT ;  /* 0x0000001b1600728c */ /* 0x000fe2000bf05270 */
[----:B-1----:R-:W-:Y:S01]  /*4870*/  @P0 SHF.L.U32 R0, R2, 0x1f, RZ ;  /* 0x0000001f02000819 */ /* 0x002fe200000006ff */
[----:B------:R-:W-:Y:S02]  /*4880*/  UIADD3 UR20, UPT, UPT, UR6, 0x2, URZ ;  /* 0x0000000206147890 */ /* 0x000fe4000fffe0ff */
[----:B------:R-:W-:Y:S01]  /*4890*/  UIADD3 UR16, UPT, UPT, UR6, 0x4, URZ ;  /* 0x0000000406107890 */ /* 0x000fe2000fffe0ff */
[----:B------:R2:W3:Y:S01]  /*48a0*/  @P0 SYNCS.PHASECHK.TRANS64.TRYWAIT P2, [UR4], R0 ;  /* 0x00000000ff0005a7 */ /* 0x0004e20008041104 */
[----:B------:R-:W-:Y:S02]  /*48b0*/  ULEA UR4, UR10, UR29, 0x9 ;  /* 0x0000001d0a047291 */ /* 0x000fe4000f8e48ff */
[----:B------:R-:W-:Y:S02]  /*48c0*/  UIADD3 UR12, UPT, UPT, UR6, 0x6, URZ ;  /* 0x00000006060c7890 */ /* 0x000fe4000fffe0ff */
[----:B------:R-:W-:Y:S02]  /*48d0*/  UIADD3 UR18, UPT, UPT, UR4, 0x2, URZ ;  /* 0x0000000204127890 */ /* 0x000fe4000fffe0ff */
[----:B------:R-:W-:Y:S02]  /*48e0*/  UIADD3 UR14, UPT, UPT, UR4, 0x4, URZ ;  /* 0x00000004040e7890 */ /* 0x000fe4000fffe0ff */
[----:B------:R-:W-:Y:S01]  /*48f0*/  UIADD3 UR8, UPT, UPT, UR4, 0x6, URZ ;  /* 0x0000000604087890 */ /* 0x000fe2000fffe0ff */
[----:B------:R-:W-:Y:S01]  /*4900*/  UMOV UR7, 0x40004040 ;  /* 0x4000404000077882 */ /* 0x000fe20000000000 */
[----:B------:R-:W-:Y:S01]  /*4910*/  UMOV UR5, 0x40004040 ;  /* 0x4000404000057882 */ /* 0x000fe20000000000 */
[----:B------:R-:W-:Y:S01]  /*4920*/  UMOV UR21, 0x40004040 ;  /* 0x4000404000157882 */ /* 0x000fe20000000000 */
[----:B------:R2:W-:Y:S01]  /*4930*/  UTCHMMA.2CTA gdesc[UR4], gdesc[UR6], tmem[UR11], tmem[UR40], idesc[UR41], UP2 ;  /* 0x00ff2806040075ea */ /* 0x0005e2000920000b */
[----:B------:R-:W-:Y:S01]  /*4940*/  UPLOP3.LUT UP2, UPT, UPT, UPT, UPT, 0x80, 0x8 ;  /* 0x000000000008789c */ /* 0x000fe20003f4f070 */
[----:B------:R-:W-:Y:S01]  /*4950*/  UMOV UR19, 0x40004040 ;  /* 0x4000404000137882 */ /* 0x000fe20000000000 */
[----:B------:R-:W-:Y:S01]  /*4960*/  UMOV UR17, 0x40004040 ;  /* 0x4000404000117882 */ /* 0x000fe20000000000 */
[----:B------:R2:W-:Y:S01]  /*4970*/  UTCHMMA.2CTA gdesc[UR18], gdesc[UR20], tmem[UR11], tmem[UR38], idesc[UR39], UPT ;  /* 0x00ff2614120075ea */ /* 0x0005e2000ba0000b */
[----:B------:R-:W-:Y:S01]  /*4980*/  UMOV UR15, 0x40004040 ;  /* 0x40004040000f7882 */ /* 0x000fe20000000000 */
[----:B------:R-:W-:Y:S01]  /*4990*/  UMOV UR13, 0x40004040 ;  /* 0x40004040000d7882 */ /* 0x000fe20000000000 */
[----:B------:R-:W-:Y:S01]  /*49a0*/  UMOV UR9, 0x40004040 ;  /* 0x4000404000097882 */ /* 0x000fe20000000000 */
[----:B------:R2:W-:Y:S01]  /*49b0*/  UTCHMMA.2CTA gdesc[UR14], gdesc[UR16], tmem[UR11], tmem[UR36], idesc[UR37], UPT ;  /* 0x00ff24100e0075ea */ /* 0x0005e2000ba0000b */
[----:B------:R2:W-:Y:S01]  /*49c0*/  UTCHMMA.2CTA gdesc[UR8], gdesc[UR12], tmem[UR11], tmem[UR34], idesc[UR35], UPT ;  /* 0x00ff220c080075ea */ /* 0x0005e2000ba0000b */
[----:B------:R2:W-:Y:S01]  /*49d0*/  UTCBAR.2CTA.MULTICAST [UR25], URZ, UR28 ;  /* 0x000000ff190073e9 */ /* 0x0005e2000820081c */
[----:B------:R-:W-:Y:S01]  /*49e0*/  UMOV UR10, UR23 ;  /* 0x00000017000a7c82 */ /* 0x000fe20008000000 */
[----:B------:R-:W-:Y:S05]  /*49f0*/  BRA.U UP0, `(.L_x_87) ;  /* 0xfffffffd00507547 */ /* 0x000fea000b83ffff */
.L_x_84:
[----:B--2---:R-:W-:Y:S01]  /*4a00*/  UIADD3 UR4, UPT, UPT, UR31, 0x170, URZ ;  /* 0x000001701f047890 */ /* 0x004fe2000fffe0ff */
[----:B------:R-:W-:-:S08]  /*4a10*/  UMOV UR22, UR27 ;  /* 0x0000001b00167c82 */ /* 0x000fd00008000000 */
[----:B------:R2:W-:Y:S01]  /*4a20*/  UTCBAR.2CTA.MULTICAST [UR4], URZ, UR42 ;  /* 0x000000ff040073e9 */ /* 0x0005e2000820082a */
[----:B------:R-:W-:Y:S02]  /*4a30*/  NOP ;  /* 0x0000000000007918 */ /* 0x000fe40000000000 */
.L_x_82:
[----:B--2---:R-:W-:Y:S01]  /*4a40*/  UIADD3 UR4, UPT, UPT, UR32, 0x1, URZ ;  /* 0x0000000120047890 */ /* 0x004fe2000fffe0ff */
[----:B------:R-:W-:-:S03]  /*4a50*/  ISETP.NE.AND P0, PT, R8, 0x2, PT ;  /* 0x000000020800780c */ /* 0x000fc60003f05270 */
[----:B------:R-:W-:Y:S01]  /*4a60*/  UISETP.NE.AND UP0, UPT, UR4, 0x4, UPT ;  /* 0x000000040400788c */ /* 0x000fe2000bf05270 */
[----:B-1----:R-:W-:Y:S02]  /*4a70*/  SEL R0, RZ, 0x1, P0 ;  /* 0x00000001ff007807 */ /* 0x002fe40000000000 */
[----:B------:R-:W-:Y:S01]  /*4a80*/  SEL R8, R8, RZ, P0 ;  /* 0x000000ff08087207 */ /* 0x000fe20000000000 */
[----:B------:R-:W-:Y:S01]  /*4a90*/  USEL UR5, URZ, 0x1, UP0 ;  /* 0x00000001ff057887 */ /* 0x000fe20008000000 */
[----:B------:R-:W-:Y:S01]  /*4aa0*/  LOP3.LUT R3, R3, R0, RZ, 0x3c, !PT ;  /* 0x0000000003037212 */ /* 0x000fe200078e3cff */
[----:B------:R-:W-:-:S04]  /*4ab0*/  USEL UR32, UR4, URZ, UP0 ;  /* 0x000000ff04207287 */ /* 0x000fc80008000000 */
[----:B------:R-:W-:Y:S01]  /*4ac0*/  LOP3.LUT R9, R9, UR5, RZ, 0x3c, !PT ;  /* 0x0000000509097c12 */ /* 0x000fe2000f8e3cff */
[----:B------:R-:W-:Y:S07]  /*4ad0*/  @P1 BRA `(.L_x_88) ;  /* 0xfffffff800881947 */ /* 0x000fee000383ffff */
[----:B------:R-:W1:Y:S01]  /*4ae0*/  S2UR UR8, SR_CgaCtaId ;  /* 0x00000000000879c3 */ /* 0x000e620000008800 */
[----:B------:R-:W-:Y:S01]  /*4af0*/  ELECT P0, URZ, PT ;  /* 0x0000000000ff782f */ /* 0x000fe20003800000 */
[----:B------:R-:W-:Y:S01]  /*4b00*/  HFMA2 R0, -RZ, RZ, 0, 5.9604644775390625e-08 ;  /* 0x00000001ff007431 */ /* 0x000fe200000001ff */
[----:B------:R-:W-:-:S05]  /*4b10*/  UMOV UR4, 0x40 ;  /* 0x0000004000047882 */ /* 0x000fca0000000000 */
[----:B------:R-:W-:Y:S01]  /*4b20*/  UVIRTCOUNT.DEALLOC.SMPOOL 0x80 ;  /* 0x000000800000784c */ /* 0x000fe20000000000 */
[----:B------:R-:W-:Y:S02]  /*4b30*/  UISETP.NE.AND UP1, UPT, UR46, URZ, UPT ;  /* 0x000000ff2e00728c */ /* 0x000fe4000bf25270 */
[----:B-1----:R-:W-:-:S09]  /*4b40*/  ULEA UR8, UR8, UR4, 0x18 ;  /* 0x0000000408087291 */ /* 0x002fd2000f8ec0ff */
[----:B------:R1:W-:Y:S01]  /*4b50*/  @P0 STS.U8 [UR8+0x1c], R0 ;  /* 0x00001c00ff000988 */ /* 0x0003e20008000008 */
[----:B------:R-:W-:Y:S05]  /*4b60*/  BRA.U UP1, `(.L_x_89) ;  /* 0x0000000101a07547 */ /* 0x000fea000b800000 */
[----:B------:R-:W-:Y:S01]  /*4b70*/  UIADD3 UR7, UPT, UPT, UR26, 0x190, URZ ;  /* 0x000001901a077890 */ /* 0x000fe2000fffe0ff */
[----:B------:R-:W-:-:S03]  /*4b80*/  SHF.L.U32 R2, R9, 0x1f, RZ ;  /* 0x0000001f09027819 */ /* 0x000fc600000006ff */
[----:B------:R-:W-:-:S09]  /*4b90*/  ULEA UR4, UR32, UR7, 0x3 ;  /* 0x0000000720047291 */ /* 0x000fd2000f8e18ff */
[----:B------:R-:W2:Y:S02]  /*4ba0*/  SYNCS.PHASECHK.TRANS64.TRYWAIT P0, [UR4], R2 ;  /* 0x00000002ff0075a7 */ /* 0x000ea40008001104 */
[----:B--2---:R-:W-:Y:S05]  /*4bb0*/  @!P0 BRA `(.L_x_90) ;  /* 0x0000004800088947 */ /* 0x004fea0003800000 */
.L_x_196:
        /* <DEDUP_REMOVED lines=9> */
.L_x_198:
        /* <DEDUP_REMOVED lines=9> */
.L_x_200:
[----:B------:R-:W-:-:S04]  /*4ce0*/  UIADD3 UR4, UPT, UPT, UR4, 0x1, URZ ;  /* 0x0000000104047890 */ /* 0x000fc8000fffe0ff */
[----:B------:R-:W-:-:S04]  /*4cf0*/  UISETP.NE.AND UP0, UPT, UR4, 0x4, UPT ;  /* 0x000000040400788c */ /* 0x000fc8000bf05270 */
[----:B------:R-:W-:Y:S02]  /*4d00*/  USEL UR5, URZ, 0x1, UP0 ;  /* 0x00000001ff057887 */ /* 0x000fe40008000000 */
[----:B------:R-:W-:-:S04]  /*4d10*/  USEL UR4, UR4, URZ, UP0 ;  /* 0x000000ff04047287 */ /* 0x000fc80008000000 */
[----:B------:R-:W-:Y:S01]  /*4d20*/  ULEA UR4, UR4, UR7, 0x3 ;  /* 0x0000000704047291 */ /* 0x000fe2000f8e18ff */
[----:B------:R-:W-:-:S04]  /*4d30*/  LOP3.LUT R2, R2, UR5, RZ, 0x3c, !PT ;  /* 0x0000000502027c12 */ /* 0x000fc8000f8e3cff */
[----:B------:R-:W-:Y:S01]  /*4d40*/  SHF.L.U32 R2, R2, 0x1f, RZ ;  /* 0x0000001f02027819 */ /* 0x000fe200000006ff */
[----:B-1----:R-:W-:-:S04]  /*4d50*/  IMAD.U32 R0, RZ, RZ, UR4 ;  /* 0x00000004ff007e24 */ /* 0x002fc8000f8e00ff */
[----:B------:R1:W2:Y:S03]  /*4d60*/  SYNCS.PHASECHK.TRANS64.TRYWAIT P0, [R0+URZ], R2 ;  /* 0x00000002000075a7 */ /* 0x0002a600080011ff */
[----:B--2---:R-:W-:Y:S05]  /*4d70*/  @!P0 NANOSLEEP.SYNCS 0x989680 ;  /* 0x009896800000895d */ /* 0x004fea0003900000 */
[----:B------:R-:W2:Y:S02]  /*4d80*/  @!P0 SYNCS.PHASECHK.TRANS64 P0, [R0+URZ], R2 ;  /* 0x00000002000085a7 */ /* 0x000ea400080010ff */
[----:B--2---:R-:W-:Y:S05]  /*4d90*/  @P0 BRA `(.L_x_93) ;  /* 0x0000000000200947 */ /* 0x004fea0003800000 */
.L_x_94:
[----:B--2---:R2:W4:Y:S02]  /*4da0*/  SYNCS.PHASECHK.TRANS64.TRYWAIT P0, [R0+URZ], R2 ;  /* 0x00000002000075a7 */ /* 0x00452400080011ff */
[----:B----4-:R-:W-:Y:S05]  /*4db0*/  @!P0 NANOSLEEP.SYNCS 0x989680 ;  /* 0x009896800000895d */ /* 0x010fea0003900000 */
[----:B------:R-:W4:Y:S02]  /*4dc0*/  @!P0 SYNCS.PHASECHK.TRANS64 P0, [R0+URZ], R2 ;  /* 0x00000002000085a7 */ /* 0x000f2400080010ff */
[----:B----4-:R-:W-:Y:S05]  /*4dd0*/  @!P0 BRA `(.L_x_94) ;  /* 0xfffffffc00f08947 */ /* 0x010fea000383ffff */
[----:B------:R-:W-:Y:S05]  /*4de0*/  BRA `(.L_x_93) ;  /* 0x00000000000c7947 */ /* 0x000fea0003800000 */
.L_x_89:
[----:B------:R-:W-:-:S04]  /*4df0*/  UIADD3 UR4, UPT, UPT, UR26, 0x1d0, URZ ;  /* 0x000001d01a047890 */ /* 0x000fc8000fffe0ff */
[----:B------:R-:W-:-:S09]  /*4e00*/  UPRMT UR4, UR45, 0x654, UR4 ;  /* 0x000006542d047896 */ /* 0x000fd20008000004 */
[----:B------:R-:W-:Y:S03]  /*4e10*/  SYNCS.ARRIVE.TRANS64.RED.A1T0 RZ, [UR4], RZ ;  /* 0x000000ffffff79a7 */ /* 0x000fe60008100404 */
.L_x_93:
[----:B-12---:R-:W-:Y:S01]  /*4e20*/  SHF.L.U32 R2, RZ, 0x1f, RZ ;  /* 0x0000001fff027819 */ /* 0x006fe200000006ff */
[----:B------:R-:W-:Y:S01]  /*4e30*/  UIADD3 UR4, UPT, UPT, UR26, 0x1d0, URZ ;  /* 0x000001d01a047890 */ /* 0x000fe2000fffe0ff */
[----:B------:R-:W-:Y:S02]  /*4e40*/  PLOP3.LUT P0, PT, PT, PT, UP1, 0x80, 0x8 ;  /* 0x000000000008781c */ /* 0x000fe40003f0f018 */
[----:B------:R-:W1:Y:S02]  /*4e50*/  SYNCS.PHASECHK.TRANS64.TRYWAIT P1, [UR26+0x1d0], R2 ;  /* 0x0001d002ff0075a7 */ /* 0x000e64000802111a */
[----:B-1----:R-:W-:Y:S09]  /*4e60*/  @!P1 BRA `(.L_x_95) ;  /* 0x0000004400a49947 */ /* 0x002ff20003800000 */
.L_x_202:
[----:B------:R-:W-:Y:S01]  /*4e70*/  @!UP1 UPRMT UR4, UR45, 0x654, UR4 ;  /* 0x000006542d049896 */ /* 0x000fe20008000004 */
[----:B------:R-:W-:Y:S01]  /*4e80*/  UMOV UR5, 0xffff ;  /* 0x0000ffff00057882 */ /* 0x000fe20000000000 */
[----:B------:R-:W-:-:S07]  /*4e90*/  UMOV UR6, 0x1 ;  /* 0x0000000100067882 */ /* 0x000fce0000000000 */
[----:B------:R-:W-:Y:S01]  /*4ea0*/  @!P0 SYNCS.ARRIVE.TRANS64.RED.A1T0 RZ, [UR4], RZ ;  /* 0x000000ffffff89a7 */ /* 0x000fe20008100404 */
[----:B------:R-:W-:Y:S01]  /*4eb0*/  NOP ;  /* 0x0000000000007918 */ /* 0x000fe20000000000 */
[----:B-1----:R-:W1:Y:S01]  /*4ec0*/  LDS R0, [UR8+0x14] ;  /* 0x00001408ff007984 */ /* 0x002e620008000800 */
[----:B------:R-:W-:-:S04]  /*4ed0*/  ULOP3.LUT UR4, UR44, 0xffff, URZ, 0xc0, !UPT ;  /* 0x0000ffff2c047892 */ /* 0x000fc8000f8ec0ff */
[----:B------:R-:W-:-:S04]  /*4ee0*/  USHF.R.U32.HI UR4, URZ, 0x5, UR4 ;  /* 0x00000005ff047899 */ /* 0x000fc80008011604 */
[----:B------:R-:W-:Y:S02]  /*4ef0*/  USHF.L.U32 UR5, UR5, UR4, URZ ;  /* 0x0000000405057299 */ /* 0x000fe400080006ff */
[----:B------:R-:W-:-:S04]  /*4f00*/  USHF.L.U32 UR4, UR6, UR4, URZ ;  /* 0x0000000406047299 */ /* 0x000fc800080006ff */
[----:B-1----:R-:W-:-:S04]  /*4f10*/  LOP3.LUT R0, R0, UR5, RZ, 0xc0, !PT ;  /* 0x0000000500007c12 */ /* 0x002fc8000f8ec0ff */
[----:B------:R-:W-:-:S13]  /*4f20*/  ISETP.NE.AND P0, PT, R0, UR5, PT ;  /* 0x0000000500007c0c */ /* 0x000fda000bf05270 */
[----:B------:R-:W-:Y:S05]  /*4f30*/  @P0 BRA `(.L_x_96) ;  /* 0x0000000000580947 */ /* 0x000fea0003800000 */
[----:B------:R-:W1:Y:S02]  /*4f40*/  LDS R0, [UR8+0x18] ;  /* 0x00001808ff007984 */ /* 0x000e640008000800 */
[----:B-1----:R-:W-:-:S04]  /*4f50*/  LOP3.LUT R0, R0, UR4, RZ, 0xc0, !PT ;  /* 0x0000000400007c12 */ /* 0x002fc8000f8ec0ff */
[----:B------:R-:W-:-:S13]  /*4f60*/  ISETP.NE.AND P0, PT, R0, UR4, PT ;  /* 0x0000000400007c0c */ /* 0x000fda000bf05270 */
[----:B------:R-:W-:Y:S05]  /*4f70*/  @P0 BRA `(.L_x_97) ;  /* 0x00000000003c0947 */ /* 0x000fea0003800000 */
[----:B------:R-:W1:Y:S01]  /*4f80*/  S2R R2, SR_LANEID ;  /* 0x0000000000027919 */ /* 0x000e620000000000 */
[----:B------:R-:W-:-:S06]  /*4f90*/  ULOP3.LUT UR5, URZ, UR5, URZ, 0x33, !UPT ;  /* 0x00000005ff057292 */ /* 0x000fcc000f8e33ff */
[----:B------:R-:W-:-:S04]  /*4fa0*/  IMAD.U32 R0, RZ, RZ, UR5 ;  /* 0x00000005ff007e24 */ /* 0x000fc8000f8e00ff */
[----:B------:R2:W4:Y:S02]  /*4fb0*/  REDUX UR7, R0 ;  /* 0x00000000000773c4 */ /* 0x0005240000000000 */
[----:B------:R1:W-:Y:S01]  /*4fc0*/  UTCATOMSWS.AND URZ, UR5 ;  /* 0x0000000500ff79e3 */ /* 0x0003e20008000000 */
[----:B--2---:R-:W-:Y:S01]  /*4fd0*/  LOP3.LUT R0, RZ, UR4, RZ, 0x33, !PT ;  /* 0x00000004ff007c12 */ /* 0x004fe2000f8e33ff */
[----:B------:R-:W-:Y:S02]  /*4fe0*/  VOTEU.ANY UR4, UPT, PT ;  /* 0x0000000000047886 */ /* 0x000fe400038e0100 */
[----:B------:R-:W-:Y:S02]  /*4ff0*/  UFLO.U32 UR4, UR4 ;  /* 0x00000004000472bd */ /* 0x000fe400080e0000 */
[----:B------:R-:W2:Y:S04]  /*5000*/  REDUX UR6, R0 ;  /* 0x00000000000673c4 */ /* 0x000ea80000000000 */
[----:B-1----:R-:W-:-:S02]  /*5010*/  ISETP.EQ.U32.AND P0, PT, R2, UR4, PT ;  /* 0x0000000402007c0c */ /* 0x002fc4000bf02070 */
[----:B----4-:R-:W-:-:S11]  /*5020*/  MOV R2, UR7 ;  /* 0x0000000700027c02 */ /* 0x010fd60008000f00 */
[----:B------:R1:W-:Y:S01]  /*5030*/  @P0 ATOMS.AND RZ, [UR8+0x14], R2 ;  /* 0x00001402ffff098c */ /* 0x0003e2000a800008 */
[----:B--2---:R-:W-:-:S05]  /*5040*/  IMAD.U32 R0, RZ, RZ, UR6 ;  /* 0x00000006ff007e24 */ /* 0x004fca000f8e00ff */
[----:B------:R1:W-:Y:S01]  /*5050*/  @P0 ATOMS.AND RZ, [UR8+0x18], R0 ;  /* 0x00001800ffff098c */ /* 0x0003e2000a800008 */
[----:B------:R-:W-:Y:S05]  /*5060*/  BRA `(.L_x_98) ;  /* 0x0000000000147947 */ /* 0x000fea0003800000 */
.L_x_97:
[----:B------:R-:W-:Y:S02]  /*5070*/  MOV R2, 0x5090 ;  /* 0x0000509000027802 */ /* 0x000fe40000000f00 */
[----:B---3-5:R-:W-:Y:S05]  /*5080*/  CALL.REL.NOINC `($__internal_0_$__cuda_sm10x_tcgen05_guardrail_trap_col_being_dealloced_not_returned_by_alloc) ;  /* 0x0000004800107944 */ /* 0x028fea0003c00000 */
[----:B------:R-:W-:Y:S05]  /*5090*/  BRA `(.L_x_98) ;  /* 0x0000000000087947 */ /* 0x000fea0003800000 */
.L_x_96:
[----:B------:R-:W-:Y:S02]  /*50a0*/  MOV R2, 0x50c0 ;  /* 0x000050c000027802 */ /* 0x000fe40000000f00 */
[----:B---3-5:R-:W-:Y:S05]  /*50b0*/  CALL.REL.NOINC `($__internal_2_$__cuda_sm10x_tcgen05_guardrail_trap_unallocated_columns_being_dealloced) ;  /* 0x00000048001c7944 */ /* 0x028fea0003c00000 */
.L_x_98:
[----:B------:R-:W-:Y:S01]  /*50c0*/  NOP ;  /* 0x0000000000007918 */ /* 0x000fe20000000000 */
[----:B------:R-:W-:Y:S05]  /*50d0*/  EXIT ;  /* 0x000000000000794d */ /* 0x000fea0003800000 */
.L_x_69:
[----:B------:R-:W-:-:S09]  /*50e0*/  UISETP.NE.OR UP0, UPT, UR22, 0x3, !UP3 ;  /* 0x000000031600788c */ /* 0x000fd2000df05670 */
[----:B------:R-:W-:Y:S05]  /*50f0*/  BRA.U UP0, `(.L_x_99) ;  /* 0x0000001100387547 */ /* 0x000fea000b800000 */
[----:B------:R-:W1:Y:S01]  /*5100*/  S2UR UR6, SR_CgaCtaId ;  /* 0x00000000000679c3 */ /* 0x000e620000008800 */
[----:B------:R-:W2:Y:S01]  /*5110*/  LDCU UR37, c[0x0][0x370] ;  /* 0x00006e00ff2577ac */ /* 0x000ea20008000800 */
[----:B------:R-:W-:Y:S02]  /*5120*/  HFMA2 R13, -RZ, RZ, 0, 0 ;  /* 0x00000000ff0d7431 */ /* 0x000fe400000001ff */
[----:B------:R-:W-:Y:S01]  /*5130*/  IMAD.MOV.U32 R15, RZ, RZ, 0x1 ;  /* 0x00000001ff0f7424 */ /* 0x000fe200078e00ff */
[----:B------:R-:W-:Y:S01]  /*5140*/  MOV R7, 0x1000 ;  /* 0x0000100000077802 */ /* 0x000fe20000000f00 */
[----:B------:R-:W2:Y:S01]  /*5150*/  LDCU.128 UR32, c[0x0][0xb10] ;  /* 0x00016200ff2077ac */ /* 0x000ea20008000c00 */
[----:B------:R-:W-:Y:S01]  /*5160*/  IMAD.MOV.U32 R14, RZ, RZ, RZ ;  /* 0x000000ffff0e7224 */ /* 0x000fe200078e00ff */
[----:B------:R-:W3:Y:S01]  /*5170*/  LDC.64 R16, c[0x0][0x348] ;  /* 0x0000d200ff107b82 */ /* 0x000ee20000000a00 */
[----:B------:R-:W4:Y:S01]  /*5180*/  LDCU UR31, c[0x0][0x374] ;  /* 0x00006e80ff1f77ac */ /* 0x000f220008000800 */
[----:B------:R-:W4:Y:S06]  /*5190*/  LDCU UR15, c[0x0][0xb0c] ;  /* 0x00016180ff0f77ac */ /* 0x000f2c0008000800 */
[----:B------:R-:W3:Y:S01]  /*51a0*/  LDC.64 R2, c[0x0][0x888] ;  /* 0x00022200ff027b82 */ /* 0x000ee20000000a00 */
[----:B------:R-:W4:Y:S01]  /*51b0*/  LDCU UR41, c[0x0][0xb20] ;  /* 0x00016400ff2977ac */ /* 0x000f220008000800 */
[----:B------:R-:W4:Y:S06]  /*51c0*/  LDCU UR4, c[0x0][0xb30] ;  /* 0x00016600ff0477ac */ /* 0x000f2c0008000800 */
[----:B------:R-:W3:Y:S01]  /*51d0*/  LDC.64 R4, c[0x0][0x890] ;  /* 0x00022400ff047b82 */ /* 0x000ee20000000a00 */
[----:B------:R-:W-:Y:S01]  /*51e0*/  UMOV UR29, 0x400 ;  /* 0x00000400001d7882 */ /* 0x000fe20000000000 */
[----:B------:R-:W-:-:S02]  /*51f0*/  UPLOP3.LUT UP3, UPT, UPT, UPT, UPT, 0x40, 0x4 ;  /* 0x000000000004789c */ /* 0x000fc40003f6e870 */
[----:B-1----:R-:W-:Y:S02]  /*5200*/  ULEA UR29, UR6, UR29, 0x18 ;  /* 0x0000001d061d7291 */ /* 0x002fe4000f8ec0ff */
[----:B--2---:R-:W-:Y:S02]  /*5210*/  UIMAD.WIDE.U32 UR6, UR37, UR32, URZ ;  /* 0x00000020250672a5 */ /* 0x004fe4000f8e00ff */
[----:B----4-:R-:W-:Y:S02]  /*5220*/  UIMAD.WIDE.U32 UR8, UR31, UR35, URZ ;  /* 0x000000231f0872a5 */ /* 0x010fe4000f8e00ff */
[----:B------:R-:W-:Y:S02]  /*5230*/  UISETP.GE.AND UP0, UPT, UR42, 0x1, UPT ;  /* 0x000000012a00788c */ /* 0x000fe4000bf06270 */
[----:B------:R-:W-:Y:S01]  /*5240*/  UISETP.NE.AND UP4, UPT, UR42, 0x1, UPT ;  /* 0x000000012a00788c */ /* 0x000fe2000bf85270 */
[----:B------:R-:W-:Y:S02]  /*5250*/  UMOV UR6, UR7 ;  /* 0x0000000700067c82 */ /* 0x000fe40008000000 */
[----:B------:R-:W-:Y:S01]  /*5260*/  UMOV UR38, UR9 ;  /* 0x0000000900267c82 */ /* 0x000fe20008000000 */
[----:B------:R-:W1:Y:S01]  /*5270*/  LDCU.64 UR22, c[0x0][0xb28] ;  /* 0x00016500ff1677ac */ /* 0x000e620008000a00 */
[----:B------:R-:W-:-:S02]  /*5280*/  UISETP.NE.AND UP6, UPT, UR15, 0x1, UPT ;  /* 0x000000010f00788c */ /* 0x000fc4000bfc5270 */
[----:B------:R-:W-:Y:S02]  /*5290*/  UISETP.NE.AND UP5, UPT, UR34, 0x1, UPT ;  /* 0x000000012200788c */ /* 0x000fe4000bfa5270 */
[----:B------:R-:W-:Y:S02]  /*52a0*/  USHF.R.U32.HI UR39, URZ, UR33, UR6 ;  /* 0x00000021ff277299 */ /* 0x000fe40008011606 */
[----:B------:R-:W-:Y:S02]  /*52b0*/  USHF.R.U32.HI UR38, URZ, UR41, UR38 ;  /* 0x00000029ff267299 */ /* 0x000fe40008011626 */
[----:B------:R-:W-:Y:S01]  /*52c0*/  UISETP.NE.AND UP2, UPT, UR4, 0x1, UPT ;  /* 0x000000010400788c */ /* 0x000fe2000bf45270 */
[----:B------:R-:W-:-:S10]  /*52d0*/  UMOV UR12, URZ ;  /* 0x000000ff000c7c82 */ /* 0x000fd40008000000 */
.L_x_108:
[C---:B------:R-:W-:Y:S02]  /*52e0*/  LEA R12, R14.reuse, UR29, 0x3 ;  /* 0x0000001d0e0c7c11 */ /* 0x040fe4000f8e18ff */
[----:B------:R-:W-:Y:S02]  /*52f0*/  SHF.L.U32 R0, R13, 0x1f, RZ ;  /* 0x0000001f0d007819 */ /* 0x000fe400000006ff */
[----:B------:R-:W-:Y:S02]  /*5300*/  LEA R8, R14, UR29, 0x4 ;  /* 0x0000001d0e087c11 */ /* 0x000fe4000f8e20ff */
[----:B------:R-:W2:Y:S02]  /*5310*/  SYNCS.PHASECHK.TRANS64.TRYWAIT P0, [R12+URZ+0x150], R0 ;  /* 0x000150000c0075a7 */ /* 0x000ea400080011ff */
[----:B--2-4-:R-:W-:Y:S05]  /*5320*/  @!P0 BRA `(.L_x_100) ;  /* 0x00000040008c8947 */ /* 0x014fea0003800000 */
.L_x_203:
[----:B------:R-:W4:Y:S01]  /*5330*/  LDS.128 R8, [R8+0x1e0] ;  /* 0x0001e00008087984 */ /* 0x000f220000000c00 */
[----:B------:R-:W-:Y:S01]  /*5340*/  UISETP.GE.AND UP0, UPT, UR42, 0x1, UPT ;  /* 0x000000012a00788c */ /* 0x000fe2000bf06270 */
[----:B------:R-:W-:Y:S01]  /*5350*/  @!PT LDS RZ, [RZ] ;  /* 0x00000000fffff984 */ /* 0x000fe20000000800 */
[----:B------:R-:W-:Y:S01]  /*5360*/  @!PT LDS RZ, [RZ] ;  /* 0x00000000fffff984 */ /* 0x000fe20000000800 */
[----:B------:R-:W-:Y:S01]  /*5370*/  @!PT LDS RZ, [RZ] ;  /* 0x00000000fffff984 */ /* 0x000fe20000000800 */
[----:B------:R-:W-:Y:S01]  /*5380*/  @!PT LDS RZ, [RZ] ;  /* 0x00000000fffff984 */ /* 0x000fe20000000800 */
[----:B------:R1:W-:Y:S06]  /*5390*/  MEMBAR.ALL.CTA ;  /* 0x0000000000007992 */ /* 0x0003ec0000008000 */
[----:B-1----:R-:W1:Y:S01]  /*53a0*/  FENCE.VIEW.ASYNC.S ;  /* 0x00000000000073c6 */ /* 0x002e620000000000 */
[----:B----4-:R-:W-:Y:S11]  /*53b0*/  LOP3.LUT P0, RZ, R10, 0x1, RZ, 0xc0, !PT ;  /* 0x000000010aff7812 */ /* 0x010ff6000780c0ff */
[----:B------:R-:W-:Y:S02]  /*53c0*/  @!UPT UIADD3 URZ, UPT, UPT, URZ, URZ, URZ ;  /* 0x000000fffffff290 */ /* 0x000fe4000fffe0ff */
[----:B-1----:R-:W-:Y:S01]  /*53d0*/  VOTEU.ANY UP1, P0 ;  /* 0x0000000000ff7886 */ /* 0x002fe20000020100 */
[----:B------:R-:W-:Y:S11]  /*53e0*/  PLOP3.LUT P0, PT, PT, PT, UP1, 0x80, 0x8 ;  /* 0x000000000008781c */ /* 0x000ff60003f0f018 */
[----:B------:R-:W-:Y:S02]  /*53f0*/  @!UPT UIADD3 URZ, UPT, UPT, URZ, URZ, URZ ;  /* 0x000000fffffff290 */ /* 0x000fe4000fffe0ff */
[----:B--2---:R-:W-:Y:S02]  /*5400*/  @P0 SHF.R.U32.HI R0, RZ, 0x10, R9 ;  /* 0x00000010ff000819 */ /* 0x004fe40000011609 */
[----:B------:R-:W-:Y:S02]  /*5410*/  @P0 MOV R6, R8 ;  /* 0x0000000800060202 */ /* 0x000fe40000000f00 */
[----:B------:R-:W-:Y:S01]  /*5420*/  @P0 R2UR UR4, R0 ;  /* 0x00000000000402ca */ /* 0x000fe200000e0000 */
[----:B------:R-:W-:Y:S01]  /*5430*/  VIADD R0, R12, 0x160 ;  /* 0x000001600c007836 */ /* 0x000fe20000000000 */
[----:B------:R-:W-:Y:S02]  /*5440*/  @P0 LOP3.LUT R8, R9, 0xffff, RZ, 0xc0, !PT ;  /* 0x0000ffff09080812 */ /* 0x000fe400078ec0ff */
[----:B------:R-:W-:Y:S02]  /*5450*/  @P0 R2UR UR6, R6 ;  /* 0x00000000060602ca */ /* 0x000fe400000e0000 */
[----:B------:R-:W-:Y:S02]  /*5460*/  PRMT R0, RZ, 0x654, R0 ;  /* 0x00000654ff007816 */ /* 0x000fe40000000000 */
[----:B------:R-:W-:Y:S02]  /*5470*/  @P0 R2UR UR5, R8 ;  /* 0x00000000080502ca */ /* 0x000fe400000e0000 */
[----:B------:R1:W-:Y:S03]  /*5480*/  SYNCS.ARRIVE.TRANS64.RED.A1T0 RZ, [R0+URZ], RZ ;  /* 0x000000ff00ff79a7 */ /* 0x0003e600081004ff */
[----:B------:R-:W-:Y:S04]  /*5490*/  @UP1 UMOV UR30, UR4 ;  /* 0x00000004001e1c82 */ /* 0x000fe80008000000 */
[----:B------:R-:W-:Y:S04]  /*54a0*/  @UP1 UMOV UR14, UR6 ;  /* 0x00000006000e1c82 */ /* 0x000fe80008000000 */
[----:B------:R-:W-:Y:S01]  /*54b0*/  @UP1 UMOV UR13, UR5 ;  /* 0x00000005000d1c82 */ /* 0x000fe20008000000 */
[----:B------:R-:W-:Y:S05]  /*54c0*/  BRA.U !UP0, `(.L_x_101) ;  /* 0x0000000108a47547 */ /* 0x000fea000b800000 */
[----:B------:R-:W-:Y:S02]  /*54d0*/  UIMAD.WIDE.U32 UR8, UR13, UR35, URZ ;  /* 0x000000230d0872a5 */ /* 0x000fe4000f8e00ff */
[----:B------:R-:W-:Y:S02]  /*54e0*/  UIMAD.WIDE.U32 UR10, UR14, UR32, URZ ;  /* 0x000000200e0a72a5 */ /* 0x000fe4000f8e00ff */
[----:B------:R-:W-:Y:S02]  /*54f0*/  USEL UR4, UR31, UR38, !UP5 ;  /* 0x000000261f047287 */ /* 0x000fe4000e800000 */
[----:B------:R-:W-:Y:S02]  /*5500*/  USEL UR7, UR37, UR39, !UP6 ;  /* 0x0000002725077287 */ /* 0x000fe4000f000000 */
[----:B------:R-:W-:Y:S02]  /*5510*/  UIMAD.WIDE.U32 UR16, UR4, UR22, URZ ;  /* 0x00000016041072a5 */ /* 0x000fe4000f8e00ff */
[----:B------:R-:W-:Y:S01]  /*5520*/  UIMAD.WIDE.U32 UR18, UR7, UR22, URZ ;  /* 0x00000016071272a5 */ /* 0x000fe2000f8e00ff */
[----:B------:R-:W-:Y:S02]  /*5530*/  UMOV UR5, UR9 ;  /* 0x0000000900057c82 */ /* 0x000fe40008000000 */
[----:B------:R-:W-:Y:S03]  /*5540*/  USHF.R.U32.HI UR6, URZ, UR41, UR5 ;  /* 0x00000029ff067299 */ /* 0x000fe60008011605 */
[----:B------:R-:W-:Y:S01]  /*5550*/  UMOV UR5, UR11 ;  /* 0x0000000b00057c82 */ /* 0x000fe20008000000 */
[----:B------:R-:W-:Y:S02]  /*5560*/  USEL UR6, UR13, UR6, !UP5 ;  /* 0x000000060d067287 */ /* 0x000fe4000e800000 */
[----:B------:R-:W-:Y:S02]  /*5570*/  USHF.R.U32.HI UR8, URZ, UR33, UR5 ;  /* 0x00000021ff087299 */ /* 0x000fe40008011605 */
[----:B------:R-:W-:Y:S01]  /*5580*/  UIMAD.WIDE.U32 UR10, UR6, UR22, URZ ;  /* 0x00000016060a72a5 */ /* 0x000fe2000f8e00ff */
[----:B------:R-:W-:Y:S02]  /*5590*/  UMOV UR5, UR17 ;  /* 0x0000001100057c82 */ /* 0x000fe40008000000 */
[----:B------:R-:W-:Y:S03]  /*55a0*/  @UP4 USHF.R.U32.HI UR4, URZ, UR23, UR5 ;  /* 0x00000017ff044299 */ /* 0x000fe60008011605 */
[----:B------:R-:W-:Y:S01]  /*55b0*/  UMOV UR5, UR19 ;  /* 0x0000001300057c82 */ /* 0x000fe20008000000 */
[----:B------:R-:W-:Y:S02]  /*55c0*/  UIMAD UR4, UR42, UR4, URZ ;  /* 0x000000042a0472a4 */ /* 0x000fe4000f8e02ff */
[----:B------:R-:W-:Y:S02]  /*55d0*/  @UP4 USHF.R.U32.HI UR7, URZ, UR23, UR5 ;  /* 0x00000017ff074299 */ /* 0x000fe40008011605 */
[----:B------:R-:W-:Y:S02]  /*55e0*/  USEL UR5, UR14, UR8, !UP6 ;  /* 0x000000080e057287 */ /* 0x000fe4000f000000 */
[----:B------:R-:W-:Y:S02]  /*55f0*/  UIMAD UR8, UR42, UR7, URZ ;  /* 0x000000072a0872a4 */ /* 0x000fe4000f8e02ff */
[----:B------:R-:W-:Y:S03]  /*5600*/  UISETP.GE.AND UP0, UPT, UR6, UR4, UPT ;  /* 0x000000040600728c */ /* 0x000fe6000bf06270 */
[----:B------:R-:W-:Y:S01]  /*5610*/  UMOV UR4, UR11 ;  /* 0x0000000b00047c82 */ /* 0x000fe20008000000 */
[----:B------:R-:W-:Y:S02]  /*5620*/  UISETP.GE.OR UP0, UPT, UR5, UR8, UP0 ;  /* 0x000000080500728c */ /* 0x000fe40008706670 */
[----:B------:R-:W-:Y:S02]  /*5630*/  USHF.R.U32.HI UR4, URZ, UR23, UR4 ;  /* 0x00000017ff047299 */ /* 0x000fe40008011604 */
[----:B------:R-:W-:Y:S02]  /*5640*/  UIMAD.WIDE.U32 UR8, UR5, UR22, URZ ;  /* 0x00000016050872a5 */ /* 0x000fe4000f8e00ff */
[----:B------:R-:W-:Y:S04]  /*5650*/  USEL UR10, UR6, UR4, !UP4 ;  /* 0x00000004060a7287 */ /* 0x000fe8000e000000 */
[----:B------:R-:W-:Y:S01]  /*5660*/  UIADD3 UR11, UPT, UPT, -UR10, URZ, URZ ;  /* 0x000000ff0a0b7290 */ /* 0x000fe2000fffe1ff */
[----:B------:R-:W-:Y:S02]  /*5670*/  @!UP0 UMOV UR4, UR9 ;  /* 0x0000000900048c82 */ /* 0x000fe40008000000 */
[----:B------:R-:W-:Y:S02]  /*5680*/  @!UP0 USHF.R.U32.HI UR4, URZ, UR23, UR4 ;  /* 0x00000017ff048299 */ /* 0x000fe40008011604 */
[----:B------:R-:W-:Y:S02]  /*5690*/  UIMAD UR8, UR42, UR11, UR6 ;  /* 0x0000000b2a0872a4 */ /* 0x000fe4000f8e0206 */
[----:B------:R-:W-:Y:S04]  /*56a0*/  @!UP0 USEL UR4, UR5, UR4, !UP4 ;  /* 0x0000000405048287 */ /* 0x000fe8000e000000 */
[----:B------:R-:W-:Y:S02]  /*56b0*/  @!UP0 UIMAD UR7, UR7, UR8, UR4 ;  /* 0x00000008070782a4 */ /* 0x000fe4000f8e0204 */
[----:B------:R-:W-:Y:S02]  /*56c0*/  @!UP0 UIADD3 UR9, UPT, UPT, UR10, -UR4, URZ ;  /* 0x800000040a098290 */ /* 0x000fe4000fffe0ff */
[----:B------:R-:W-:Y:S02]  /*56d0*/  UIADD3 UR8, UPT, UPT, -UR6, URZ, URZ ;  /* 0x000000ff06087290 */ /* 0x000fe4000fffe1ff */
[----:B------:R-:W-:Y:S02]  /*56e0*/  UIADD3 UR4, UPT, UPT, -UR5, URZ, URZ ;  /* 0x000000ff05047290 */ /* 0x000fe4000fffe1ff */
[----:B------:R-:W-:Y:S03]  /*56f0*/  @!UP0 UIMAD UR6, UR9, UR42, UR5 ;  /* 0x0000002a090682a4 */ /* 0x000fe6000f8e0205 */
[----:B------:R-:W-:Y:S01]  /*5700*/  @!UP0 UMOV UR5, UR7 ;  /* 0x0000000700058c82 */ /* 0x000fe20008000000 */
[----:B------:R-:W-:Y:S02]  /*5710*/  UIMAD UR7, UR15, UR4, UR14 ;  /* 0x000000040f0772a4 */ /* 0x000fe4000f8e020e */
[----:B------:R-:W-:Y:S02]  /*5720*/  UIMAD UR4, UR34, UR8, UR13 ;  /* 0x00000008220472a4 */ /* 0x000fe4000f8e020d */
[----:B------:R-:W-:Y:S02]  /*5730*/  UIMAD UR14, UR5, UR15, UR7 ;  /* 0x0000000f050e72a4 */ /* 0x000fe4000f8e0207 */
[----:B------:R-:W-:Y:S11]  /*5740*/  UIMAD UR13, UR6, UR34, UR4 ;  /* 0x00000022060d72a4 */ /* 0x000ff6000f8e0204 */
[----:B------:R-:W-:Y:S01]  /*5750*/  @!UPT UIADD3 URZ, UPT, UPT, URZ, URZ, URZ ;  /* 0x000000fffffff290 */ /* 0x000fe2000fffe0ff */
.L_x_101:
[----:B------:R-:W2:Y:S01]  /*5760*/  @!UP2 LDCU.128 UR8, c[0x0][0xb10] ;  /* 0x00016200ff08a7ac */ /* 0x000ea20008000c00 */
[C---:B---3--:R-:W-:Y:S02]  /*5770*/  ISETP.NE.U32.AND P1, PT, R4.reuse, RZ, PT ;  /* 0x000000ff0400720c */ /* 0x048fe40003f25070 */
[----:B------:R-:W-:Y:S02]  /*5780*/  ISETP.NE.U32.AND P0, PT, R4, RZ, PT ;  /* 0x000000ff0400720c */ /* 0x000fe40003f05070 */
[C---:B------:R-:W-:Y:S02]  /*5790*/  ISETP.NE.AND.EX P1, PT, R5.reuse, RZ, PT, P1 ;  /* 0x000000ff0500720c */ /* 0x040fe40003f25310 */
[----:B------:R-:W-:Y:S01]  /*57a0*/  ISETP.NE.AND.EX P0, PT, R5, RZ, PT, P0 ;  /* 0x000000ff0500720c */ /* 0x000fe20003f05300 */
[----:B------:R-:W3:Y:S01]  /*57b0*/  @!UP2 LDCU UR5, c[0x0][0xb0c] ;  /* 0x00016180ff05a7ac */ /* 0x000ee20008000800 */
[----:B------:R-:W-:Y:S02]  /*57c0*/  USHF.L.U32 UR26, UR27, 0x6, URZ ;  /* 0x000000061b1a7899 */ /* 0x000fe400080006ff */
[----:B------:R-:W-:Y:S02]  /*57d0*/  USHF.L.U32 UR27, UR20, 0x6, URZ ;  /* 0x00000006141b7899 */ /* 0x000fe400080006ff */
[----:B--2---:R-:W-:Y:S07]  /*57e0*/  UIMAD.WIDE.U32 UR6, UR14, UR8, URZ ;  /* 0x000000080e0672a5 */ /* 0x004fee000f8e00ff */
[----:B------:R-:W-:Y:S01]  /*57f0*/  @!UP2 UMOV UR4, UR7 ;  /* 0x000000070004ac82 */ /* 0x000fe20008000000 */
[----:B---3--:R-:W-:Y:S02]  /*5800*/  @!UP2 UISETP.NE.AND UP0, UPT, UR5, 0x1, UPT ;  /* 0x000000010500a88c */ /* 0x008fe4000bf05270 */
[----:B------:R-:W-:Y:S02]  /*5810*/  @!UP2 USHF.R.U32.HI UR4, URZ, UR9, UR4 ;  /* 0x00000009ff04a299 */ /* 0x000fe40008011604 */
[----:B------:R-:W-:Y:S02]  /*5820*/  UIMAD.WIDE.U32 UR6, UR13, UR11, URZ ;  /* 0x0000000b0d0672a5 */ /* 0x000fe4000f8e00ff */
[----:B------:R-:W-:Y:S02]  /*5830*/  @!UP2 USEL UR8, UR14, UR4, !UP0 ;  /* 0x000000040e08a287 */ /* 0x000fe4000c000000 */
[----:B------:R-:W-:Y:S03]  /*5840*/  @!UP2 UISETP.NE.AND UP0, UPT, UR10, 0x1, UPT ;  /* 0x000000010a00a88c */ /* 0x000fe6000bf05270 */
[----:B------:R-:W-:Y:S02]  /*5850*/  @!UP2 UMOV UR6, UR7 ;  /* 0x000000070006ac82 */ /* 0x000fe40008000000 */
[----:B------:R-:W2:Y:S02]  /*5860*/  @!UP2 LDCU UR4, c[0x0][0xb20] ;  /* 0x00016400ff04a7ac */ /* 0x000ea40008000800 */
[----:B--2---:R-:W-:Y:S04]  /*5870*/  @!UP2 USHF.R.U32.HI UR6, URZ, UR4, UR6 ;  /* 0x00000004ff06a299 */ /* 0x004fe80008011606 */
[----:B------:R-:W-:Y:S04]  /*5880*/  @!UP2 USEL UR6, UR13, UR6, !UP0 ;  /* 0x000000060d06a287 */ /* 0x000fe8000c000000 */
[----:B------:R-:W-:Y:S02]  /*5890*/  @!UP2 UIADD3 UR4, UPT, UPT, -UR8, UR6, URZ ;  /* 0x000000060804a290 */ /* 0x000fe4000fffe1ff */
[----:B------:R-:W-:Y:S02]  /*58a0*/  @!UP2 UIADD3 UR6, UPT, UPT, UR8, -UR6, URZ ;  /* 0x800000060806a290 */ /* 0x000fe4000fffe0ff */
[----:B------:R-:W-:Y:S02]  /*58b0*/  @!UP2 UIMAD UR14, UR4, UR5, UR14 ;  /* 0x00000005040ea2a4 */ /* 0x000fe4000f8e020e */
[----:B------:R-:W-:Y:S01]  /*58c0*/  @!UP2 UIMAD UR13, UR6, UR10, UR13 ;  /* 0x0000000a060da2a4 */ /* 0x000fe2000f8e020d */
[----:B------:R-:W-:Y:S11]  /*58d0*/  BRA.U UP3, `(.L_x_102) ;  /* 0x0000000103107547 */ /* 0x000ff6000b800000 */
[----:B------:R-:W-:Y:S04]  /*58e0*/  MOV R6, UR40 ;  /* 0x0000002800067c02 */ /* 0x000fe80008000f00 */
[----:B------:R-:W-:Y:S04]  /*58f0*/  SHF.L.U32 R6, R6, 0x1f, RZ ;  /* 0x0000001f06067819 */ /* 0x000fe800000006ff */
[----:B------:R-:W2:Y:S02]  /*5900*/  SYNCS.PHASECHK.TRANS64.TRYWAIT P2, [UR29+0x148], R6 ;  /* 0x00014806ff0075a7 */ /* 0x000ea4000804111d */
[----:B--2---:R-:W-:Y:S05]  /*5910*/  @!P2 BRA `(.L_x_103) ;  /* 0x0000003c0024a947 */ /* 0x004fea0003800000 */
.L_x_102:
[----:B------:R-:W-:Y:S05]  /*5920*/  @!P1 BRA `(.L_x_104) ;  /* 0x0000000000309947 */ /* 0x000fea0003800000 */
[----:B------:R-:W-:Y:S01]  /*5930*/  ISETP.NE.U32.AND P1, PT, R2, RZ, PT ;  /* 0x000000ff0200720c */ /* 0x000fe20003f25070 */
[----:B------:R-:W2:Y:S01]  /*5940*/  LDCU.64 UR4, c[0x0][0x358] ;  /* 0x00006b00ff0477ac */ /* 0x000ea20008000a00 */
[----:B------:R-:W-:Y:S02]  /*5950*/  IMAD.MOV.U32 R50, RZ, RZ, 0x1 ;  /* 0x00000001ff327424 */ /* 0x000fe400078e00ff */
[----:B------:R-:W-:Y:S11]  /*5960*/  ISETP.NE.AND.EX P1, PT, R3, RZ, PT, P1 ;  /* 0x000000ff0300720c */ /* 0x000ff60003f25310 */
[----:B------:R-:W-:Y:S02]  /*5970*/  @!UPT UIADD3 URZ, UPT, UPT, URZ, URZ, URZ ;  /* 0x000000fffffff290 */ /* 0x000fe4000fffe0ff */
[----:B------:R-:W3:Y:S01]  /*5980*/  @P1 LDC.64 R8, c[0x0][0x888] ;  /* 0x00022200ff081b82 */ /* 0x000ee20000000a00 */
[----:B-1----:R-:W-:Y:S04]  /*5990*/  @P1 IMAD R0, R4, UR36, RZ ;  /* 0x0000002404001c24 */ /* 0x002fe8000f8e02ff */
[----:B---3--:R-:W-:Y:S04]  /*59a0*/  @P1 IMAD.WIDE R8, R0, 0x4, R8 ;  /* 0x0000000400081825 */ /* 0x008fe800078e0208 */
[----:B------:R-:W-:Y:S01]  /*59b0*/  HFMA2 R0, -RZ, RZ, 0, 5.9604644775390625e-08 ;  /* 0x00000001ff007431 */ /* 0x000fe200000001ff */
[----:B--2--5:R2:W5:Y:S04]  /*59c0*/  @P1 LDG.E R26, desc[UR4][R8.64] ;  /* 0x00000004081a1981 */ /* 0x024568000c1e1900 */
[----:B------:R-:W-:Y:S01]  /*59d0*/  @!P1 PRMT R50, R0, 0x7610, R50 ;  /* 0x0000761000329816 */ /* 0x000fe20000000032 */
[----:B--2---:R-:W3:Y:S06]  /*59e0*/  @!P1 LDC R26, c[0x0][0x880] ;  /* 0x00022000ff1a9b82 */ /* 0x004eec0000000800 */
.L_x_104:
[----:B---3-5:R-:W-:Y:S01]  /*59f0*/  @!P0 FSETP.EQ.AND P1, PT, R26, RZ, PT ;  /* 0x000000ff1a00820b */ /* 0x028fe20003f22000 */
[----:B------:R-:W-:Y:S01]  /*5a00*/  @!UPT UIADD3 URZ, UPT, UPT, URZ, URZ, URZ ;  /* 0x000000fffffff290 */ /* 0x000fe2000fffe0ff */
[----:B------:R-:W-:Y:S11]  /*5a10*/  @!P0 BRA `(.L_x_105) ;  /* 0x0000000000188947 */ /* 0x000ff60003800000 */
[----:B------:R-:W-:Y:S02]  /*5a20*/  LOP3.LUT P0, RZ, R50, 0xff, RZ, 0xc0, !PT ;  /* 0x000000ff32ff7812 */ /* 0x000fe4000780c0ff */
[----:B------:R-:W-:Y:S04]  /*5a30*/  ISETP.NE.U32.AND P1, PT, R2, RZ, PT ;  /* 0x000000ff0200720c */ /* 0x000fe80003f25070 */
[----:B------:R-:W-:Y:S04]  /*5a40*/  ISETP.NE.AND.EX P1, PT, R3, RZ, PT, P1 ;  /* 0x000000ff0300720c */ /* 0x000fe80003f25310 */
[----:B------:R-:W-:Y:S03]  /*5a50*/  PLOP3.LUT P1, PT, P1, PT, PT, 0x8, 0x80 ;  /* 0x000000000080781c */ /* 0x000fe60000f2e170 */
[----:B------:R-:W-:Y:S11]  /*5a60*/  @P0 FSETP.EQ.AND P1, PT, R26, RZ, PT ;  /* 0x000000ff1a00020b */ /* 0x000ff60003f22000 */
[----:B------:R-:W-:Y:S02]  /*5a70*/  @!UPT UIADD3 URZ, UPT, UPT, URZ, URZ, URZ ;  /* 0x000000fffffff290 */ /* 0x000fe4000fffe0ff */
.L_x_105:
[----:B------:R-:W-:Y:S01]  /*5a80*/  ULEA UR4, UR12, UR29, 0x3 ;  /* 0x0000001d0c047291 */ /* 0x000fe2000f8e18ff */
[----:B------:R-:W-:Y:S02]  /*5a90*/  SHF.L.U32 R9, R15, 0x1f, RZ ;  /* 0x0000001f0f097819 */ /* 0x000fe400000006ff */
[----:B------:R-:W-:Y:S04]  /*5aa0*/  ELECT P0, URZ, PT ;  /* 0x0000000000ff782f */ /* 0x000fe80003800000 */
[----:B------:R-:W-:Y:S02]  /*5ab0*/  PLOP3.LUT P1, PT, P1, P0, PT, 0xf2, 0x2f ;  /* 0x00000000002f781c */ /* 0x000fe40000f21e72 */
[----:B------:R-:W2:Y:S11]  /*5ac0*/  SYNCS.PHASECHK.TRANS64.TRYWAIT P2, [UR4+0x128], R9 ;  /* 0x00012809ff0075a7 */ /* 0x000eb60008041104 */
[----:B------:R-:W-:Y:S05]  /*5ad0*/  @!P1 IADD3 R8, P0, PT, R16, 0x580, RZ ;  /* 0x0000058010089810 */ /* 0x000fea0007f1e0ff */
[----:B-1----:R-:W-:Y:S01]  /*5ae0*/  @!P1 IMAD.X R6, RZ, RZ, R17, P0 ;  /* 0x000000ffff069224 */ /* 0x002fe200000e0611 */
[----:B--2---:R-:W-:Y:S07]  /*5af0*/  @!P2 BRA `(.L_x_106) ;  /* 0x0000003800c4a947 */ /* 0x004fee0003800000 */
.L_x_206:
[----:B------:R-:W2:Y:S01]  /*5b00*/  S2UR UR11, SR_CgaCtaId ;  /* 0x00000000000b79c3 */ /* 0x000ea20000008800 */
[----:B------:R-:W-:Y:S01]  /*5b10*/  @!P1 R2UR UR6, R6 ;  /* 0x00000000060692ca */ /* 0x000fe200000e0000 */
[----:B------:R-:W-:Y:S01]  /*5b20*/  UIADD3 UR5, UPT, UPT, UR12, 0x1, URZ ;  /* 0x000000010c057890 */ /* 0x000fe2000fffe0ff */
[----:B------:R-:W-:Y:S01]  /*5b30*/  @!P1 R2UR UR7, R8 ;  /* 0x00000000080792ca */ /* 0x000fe200000e0000 */
[----:B------:R-:W-:Y:S01]  /*5b40*/  UIADD3 UR25, UPT, UPT, UR4, 0x110, URZ ;  /* 0x0000011004197890 */ /* 0x000fe2000fffe0ff */
[----:B-1----:R-:W-:Y:S01]  /*5b50*/  @!P1 IMAD.MOV.U32 R0, RZ, RZ, 0x1000 ;  /* 0x00001000ff009424 */ /* 0x002fe200078e00ff */
[----:B------:R-:W-:Y:S01]  /*5b60*/  UISETP.NE.AND UP0, UPT, UR5, 0x3, UPT ;  /* 0x000000030500788c */ /* 0x000fe2000bf05270 */
[----:B------:R-:W-:Y:S01]  /*5b70*/  VIADD R14, R14, 0x1 ;  /* 0x000000010e0e7836 */ /* 0x000fe20000000000 */
[----:B------:R-:W-:Y:S01]  /*5b80*/  UMOV UR18, 0x0 ;  /* 0x0000000000127882 */ /* 0x000fe20000000000 */
[----:B------:R-:W-:Y:S01]  /*5b90*/  UMOV UR19, 0x10000000 ;  /* 0x1000000000137882 */ /* 0x000fe20000000000 */
[----:B------:R-:W-:Y:S02]  /*5ba0*/  USEL UR21, UR5, URZ, UP0 ;  /* 0x000000ff05157287 */ /* 0x000fe40008000000 */
[----:B------:R-:W-:Y:S02]  /*5bb0*/  USEL UR9, URZ, 0x1, UP0 ;  /* 0x00000001ff097887 */ /* 0x000fe40008000000 */
[----:B------:R-:W-:Y:S01]  /*5bc0*/  VOTEU.ALL UP0, P1 ;  /* 0x0000000000ff7886 */ /* 0x000fe20000800000 */
[----:B------:R-:W-:Y:S01]  /*5bd0*/  IMAD.U32 R9, RZ, RZ, UR6 ;  /* 0x00000006ff097e24 */ /* 0x000fe2000f8e00ff */
[----:B------:R-:W-:Y:S01]  /*5be0*/  UMOV UR28, UR36 ;  /* 0x00000024001c7c82 */ /* 0x000fe20008000000 */
[----:B------:R-:W-:Y:S01]  /*5bf0*/  IMAD.U32 R8, RZ, RZ, UR7 ;  /* 0x00000007ff087e24 */ /* 0x000fe2000f8e00ff */
[----:B------:R-:W-:Y:S01]  /*5c00*/  LOP3.LUT R15, R15, UR9, RZ, 0x3c, !PT ;  /* 0x000000090f0f7c12 */ /* 0x000fe2000f8e3cff */
[----:B------:R-:W-:Y:S01]  /*5c10*/  @!UP0 ULEA UR5, UR12, UR29, 0xc ;  /* 0x0000001d0c058291 */ /* 0x000fe2000f8e60ff */
[----:B------:R-:W-:Y:S01]  /*5c20*/  @!P1 R2UR UR7, R9 ;  /* 0x00000000090792ca */ /* 0x000fe200000e0000 */
[----:B------:R-:W-:Y:S01]  /*5c30*/  @!UP0 UIADD3 UR10, UPT, UPT, UR26, 0x20, URZ ;  /* 0x000000201a0a8890 */ /* 0x000fe2000fffe0ff */
[----:B------:R-:W-:Y:S01]  /*5c40*/  @!P1 R2UR UR6, R8 ;  /* 0x00000000080692ca */ /* 0x000fe200000e0000 */
[----:B------:R-:W-:Y:S01]  /*5c50*/  @!UP0 UIADD3 UR24, UPT, UPT, UR5, 0x300, URZ ;  /* 0x0000030005188890 */ /* 0x000fe2000fffe0ff */
[----:B------:R-:W-:Y:S01]  /*5c60*/  SHF.L.U32 R6, R15, 0x1f, RZ ;  /* 0x0000001f0f067819 */ /* 0x000fe200000006ff */
[----:B------:R-:W-:Y:S01]  /*5c70*/  @!UP0 UIADD3 UR8, UPT, UPT, UR5, 0xb00, URZ ;  /* 0x00000b0005088890 */ /* 0x000fe2000fffe0ff */
[----:B------:R-:W-:Y:S01]  /*5c80*/  VOTEU.ALL UP0, P1 ;  /* 0x0000000000ff7886 */ /* 0x000fe20000800000 */
[----:B--2---:R-:W-:Y:S01]  /*5c90*/  UPRMT UR16, UR11, 0x654, UR25 ;  /* 0x000006540b107896 */ /* 0x004fe20008000019 */
[----:B------:R-:W-:Y:S02]  /*5ca0*/  UMOV UR12, UR36 ;  /* 0x00000024000c7c82 */ /* 0x000fe40008000000 */
[----:B------:R-:W-:Y:S01]  /*5cb0*/  UMOV UR11, UR27 ;  /* 0x0000001b000b7c82 */ /* 0x000fe20008000000 */
[----:B------:R-:W-:Y:S01]  /*5cc0*/  UMOV UR9, UR25 ;  /* 0x0000001900097c82 */ /* 0x000fe20008000000 */
[----:B------:R-:W-:Y:S03]  /*5cd0*/  ULEA UR5, UR21, UR29, 0x3 ;  /* 0x0000001d15057291 */ /* 0x000fe6000f8e18ff */
[----:B------:R1:W-:Y:S01]  /*5ce0*/  @!UP0 UTMALDG.3D [UR24], [UR6], desc[UR18] ;  /* 0x00001218060085b4 */ /* 0x0003e20008011000 */
[----:B------:R-:W-:Y:S05]  /*5cf0*/  VOTEU.ALL UP0, P1 ;  /* 0x0000000000ff7886 */ /* 0x000fea0000800000 */
[----:B------:R1:W-:Y:S01]  /*5d00*/  @!UP0 UTMALDG.3D [UR8], [UR6], desc[UR18] ;  /* 0x00001208060085b4 */ /* 0x0003e20008011000 */
[----:B------:R1:W-:Y:S01]  /*5d10*/  @!P1 SYNCS.ARRIVE.TRANS64.RED.A0TR RZ, [UR4+0x110], R0 ;  /* 0x00011000ffff99a7 */ /* 0x0003e20008300404 */
[----:B------:R-:W-:Y:S01]  /*5d20*/  SYNCS.ARRIVE.TRANS64.RED.A1T0 RZ, [UR16], RZ ;  /* 0x000000ffffff79a7 */ /* 0x000fe20008100410 */
[----:B------:R-:W2:Y:S02]  /*5d30*/  SYNCS.PHASECHK.TRANS64.TRYWAIT P0, [UR5+0x128], R6 ;  /* 0x00012806ff0075a7 */ /* 0x000ea40008001105 */
[----:B-12---:R-:W-:Y:S05]  /*5d40*/  @!P0 BRA `(.L_x_107) ;  /* 0x0000003800488947 */ /* 0x006fea0003800000 */
.L_x_208:
[----:B------:R-:W-:Y:S01]  /*5d50*/  UIADD3 UR17, UPT, UPT, UR5, 0x110, URZ ;  /* 0x0000011005117890 */ /* 0x000fe2000fffe0ff */
[----:B-1----:R-:W-:Y:S01]  /*5d60*/  @!P1 IADD3 R6, P0, PT, R16, 0x580, RZ ;  /* 0x0000058010069810 */ /* 0x002fe20007f1e0ff */
[----:B------:R-:W-:Y:S01]  /*5d70*/  UPLOP3.LUT UP3, UPT, UPT, UPT, UPT, 0x80, 0x8 ;  /* 0x000000000008789c */ /* 0x000fe20003f6f070 */
[----:B------:R-:W1:Y:S01]  /*5d80*/  S2UR UR9, SR_CgaCtaId ;  /* 0x00000000000979c3 */ /* 0x000e620000008800 */
[----:B------:R-:W-:Y:S01]  /*5d90*/  UMOV UR24, 0x0 ;  /* 0x0000000000187882 */ /* 0x000fe20000000000 */
[----:B------:R-:W-:Y:S01]  /*5da0*/  @!P1 R2UR UR6, R6 ;  /* 0x00000000060692ca */ /* 0x000fe200000e0000 */
[----:B------:R-:W-:Y:S01]  /*5db0*/  @!P1 IMAD.X R0, RZ, RZ, R17, P0 ;  /* 0x000000ffff009224 */ /* 0x000fe200000e0611 */
[----:B------:R-:W-:Y:S01]  /*5dc0*/  UMOV UR25, 0x10000000 ;  /* 0x1000000000197882 */ /* 0x000fe20000000000 */
[----:B------:R-:W-:Y:S01]  /*5dd0*/  UMOV UR19, UR27 ;  /* 0x0000001b00137c82 */ /* 0x000fe20008000000 */
[----:B------:R-:W-:Y:S01]  /*5de0*/  UMOV UR20, UR36 ;  /* 0x0000002400147c82 */ /* 0x000fe20008000000 */
[----:B------:R-:W-:Y:S01]  /*5df0*/  UMOV UR11, UR27 ;  /* 0x0000001b000b7c82 */ /* 0x000fe20008000000 */
[----:B------:R-:W-:Y:S01]  /*5e00*/  @!P1 R2UR UR4, R0 ;  /* 0x00000000000492ca */ /* 0x000fe200000e0000 */
[----:B------:R-:W-:Y:S01]  /*5e10*/  UMOV UR12, UR36 ;  /* 0x00000024000c7c82 */ /* 0x000fe20008000000 */
[----:B------:R-:W-:Y:S01]  /*5e20*/  VOTEU.ALL UP0, P1 ;  /* 0x0000000000ff7886 */ /* 0x000fe20000800000 */
[----:B------:R-:W-:Y:S01]  /*5e30*/  R2UR UR43, R52 ;  /* 0x00000000342b72ca */ /* 0x000fe200000e0000 */
[----:B------:R-:W-:Y:S01]  /*5e40*/  UMOV UR36, UR30 ;  /* 0x0000001e00247c82 */ /* 0x000fe20008000000 */
[----:B------:R-:W-:Y:S02]  /*5e50*/  R2UR UR28, R53 ;  /* 0x00000000351c72ca */ /* 0x000fe400000e0000 */
[----:B------:R-:W-:Y:S01]  /*5e60*/  @!UP0 UIADD3 UR18, UPT, UPT, UR26, 0x10, URZ ;  /* 0x000000101a128890 */ /* 0x000fe2000fffe0ff */
[----:B------:R-:W-:Y:S01]  /*5e70*/  IMAD.U32 R8, RZ, RZ, UR6 ;  /* 0x00000006ff087e24 */ /* 0x000fe2000f8e00ff */
[----:B------:R-:W-:Y:S01]  /*5e80*/  @!UP0 UIADD3 UR10, UPT, UPT, UR26, 0x30, URZ ;  /* 0x000000301a0a8890 */ /* 0x000fe2000fffe0ff */
[----:B------:R-:W-:Y:S03]  /*5e90*/  ISETP.NE.AND P0, PT, R14, 0x2, PT ;  /* 0x000000020e00780c */ /* 0x000fe60003f05270 */
[----:B------:R-:W-:Y:S01]  /*5ea0*/  IMAD.U32 R9, RZ, RZ, UR4 ;  /* 0x00000004ff097e24 */ /* 0x000fe2000f8e00ff */
[----:B------:R-:W-:Y:S01]  /*5eb0*/  @!P1 R2UR UR6, R8 ;  /* 0x00000000080692ca */ /* 0x000fe200000e0000 */
[----:B------:R-:W-:Y:S01]  /*5ec0*/  @!UP0 ULEA UR4, UR21, UR29, 0xc ;  /* 0x0000001d15048291 */ /* 0x000fe2000f8e60ff */
[----:B------:R-:W-:Y:S01]  /*5ed0*/  SEL R0, RZ, 0x1, P0 ;  /* 0x00000001ff007807 */ /* 0x000fe20000000000 */
[----:B------:R-:W-:Y:S01]  /*5ee0*/  UIADD3 UR27, UPT, UPT, UR13, UR43, URZ ;  /* 0x0000002b0d1b7290 */ /* 0x000fe2000fffe0ff */
[----:B------:R-:W-:Y:S01]  /*5ef0*/  @!P1 R2UR UR7, R9 ;  /* 0x00000000090792ca */ /* 0x000fe200000e0000 */
[----:B------:R-:W-:Y:S01]  /*5f00*/  @!UP0 UIADD3 UR16, UPT, UPT, UR4, 0x300, URZ ;  /* 0x0000030004108890 */ /* 0x000fe2000fffe0ff */
[----:B------:R-:W-:Y:S01]  /*5f10*/  LOP3.LUT R13, R13, R0, RZ, 0x3c, !PT ;  /* 0x000000000d0d7212 */ /* 0x000fe200078e3cff */
[----:B------:R-:W-:Y:S01]  /*5f20*/  @!UP0 UIADD3 UR8, UPT, UPT, UR4, 0xb00, URZ ;  /* 0x00000b0004088890 */ /* 0x000fe2000fffe0ff */
[----:B------:R-:W-:Y:S01]  /*5f30*/  SEL R14, R14, RZ, P0 ;  /* 0x000000ff0e0e7207 */ /* 0x000fe20000000000 */
[----:B------:R-:W-:Y:S01]  /*5f40*/  VOTEU.ALL UP0, P1 ;  /* 0x0000000000ff7886 */ /* 0x000fe20000800000 */
[----:B-1----:R-:W-:Y:S03]  /*5f50*/  UPRMT UR4, UR9, 0x654, UR17 ;  /* 0x0000065409047896 */ /* 0x002fe60008000011 */
[----:B------:R-:W-:Y:S04]  /*5f60*/  UMOV UR9, UR17 ;  /* 0x0000001100097c82 */ /* 0x000fe80008000000 */
[----:B------:R1:W-:Y:S01]  /*5f70*/  @!UP0 UTMALDG.3D [UR16], [UR6], desc[UR24] ;  /* 0x00001810060085b4 */ /* 0x0003e20008011000 */
[----:B------:R-:W-:Y:S05]  /*5f80*/  VOTEU.ALL UP0, P1 ;  /* 0x0000000000ff7886 */ /* 0x000fea0000800000 */
[----:B------:R2:W-:Y:S01]  /*5f90*/  @!UP0 UTMALDG.3D [UR8], [UR6], desc[UR24] ;  /* 0x00001808060085b4 */ /* 0x0005e20008011000 */
[----:B------:R4:W-:Y:S01]  /*5fa0*/  @!P1 SYNCS.ARRIVE.TRANS64.RED.A0TR RZ, [UR5+0x110], R7 ;  /* 0x00011007ffff99a7 */ /* 0x0009e20008300405 */
[----:B------:R-:W-:Y:S01]  /*5fb0*/  SYNCS.ARRIVE.TRANS64.RED.A1T0 RZ, [UR4], RZ ;  /* 0x000000ffffff79a7 */ /* 0x000fe20008100404 */
[----:B------:R-:W-:Y:S04]  /*5fc0*/  UIADD3 UR4, UPT, UPT, UR21, 0x1, URZ ;  /* 0x0000000115047890 */ /* 0x000fe8000fffe0ff */
[----:B------:R-:W-:Y:S04]  /*5fd0*/  UISETP.NE.AND UP0, UPT, UR4, 0x3, UPT ;  /* 0x000000030400788c */ /* 0x000fe8000bf05270 */
[----:B------:R-:W-:Y:S02]  /*5fe0*/  USEL UR5, URZ, 0x1, UP0 ;  /* 0x00000001ff057887 */ /* 0x000fe40008000000 */
[----:B-1----:R-:W-:Y:S04]  /*5ff0*/  UIADD3 UR20, UPT, UPT, UR14, UR28, URZ ;  /* 0x0000001c0e147290 */ /* 0x002fe8000fffe0ff */
[----:B------:R-:W-:Y:S01]  /*6000*/  LOP3.LUT R15, R15, UR5, RZ, 0x3c, !PT ;  /* 0x000000050f0f7c12 */ /* 0x000fe2000f8e3cff */
[----:B--2---:R-:W-:Y:S01]  /*6010*/  USEL UR12, UR4, URZ, UP0 ;  /* 0x000000ff040c7287 */ /* 0x004fe20008000000 */
[----:B------:R-:W-:Y:S11]  /*6020*/  BRA.U UP1, `(.L_x_108) ;  /* 0xfffffff101ac7547 */ /* 0x000ff6000b83ffff */
[----:B------:R-:W-:Y:S01]  /*6030*/  UIADD3 UR29, UPT, UPT, UR29, 0x128, URZ ;  /* 0x000001281d1d7890 */ /* 0x000fe2000fffe0ff */
[----:B------:R-:W-:-:S03]  /*6040*/  SHF.L.U32 R2, R15, 0x1f, RZ ;  /* 0x0000001f0f027819 */ /* 0x000fc600000006ff */
[----:B------:R-:W-:-:S09]  /*6050*/  ULEA UR4, UR12, UR29, 0x3 ;  /* 0x0000001d0c047291 */ /* 0x000fd2000f8e18ff */
[----:B------:R-:W1:Y:S02]  /*6060*/  SYNCS.PHASECHK.TRANS64.TRYWAIT P0, [UR4], R2 ;  /* 0x00000002ff0075a7 */ /* 0x000e640008001104 */
[----:B-1----:R-:W-:Y:S05]  /*6070*/  @!P0 BRA `(.L_x_109) ;  /* 0x0000003400948947 */ /* 0x002fea0003800000 */
.L_x_210:
        /* <DEDUP_REMOVED lines=9> */
.L_x_212:
[----:B------:R-:W-:-:S04]  /*6110*/  UIADD3 UR4, UPT, UPT, UR4, 0x1, URZ ;  /* 0x0000000104047890 */ /* 0x000fc8000fffe0ff */
[----:B------:R-:W-:-:S04]  /*6120*/  UISETP.NE.AND UP0, UPT, UR4, 0x3, UPT ;  /* 0x000000030400788c */ /* 0x000fc8000bf05270 */
[----:B------:R-:W-:Y:S02]  /*6130*/  USEL UR5, URZ, 0x1, UP0 ;  /* 0x00000001ff057887 */ /* 0x000fe40008000000 */
[----:B------:R-:W-:-:S04]  /*6140*/  USEL UR4, UR4, URZ, UP0 ;  /* 0x000000ff04047287 */ /* 0x000fc80008000000 */
[----:B------:R-:W-:Y:S01]  /*6150*/  ULEA UR4, UR4, UR29, 0x3 ;  /* 0x0000001d04047291 */ /* 0x000fe2000f8e18ff */
[----:B-1----:R-:W-:-:S04]  /*6160*/  LOP3.LUT R2, R15, UR5, RZ, 0x3c, !PT ;  /* 0x000000050f027c12 */ /* 0x002fc8000f8e3cff */
[----:B------:R-:W-:Y:S01]  /*6170*/  SHF.L.U32 R2, R2, 0x1f, RZ ;  /* 0x0000001f02027819 */ /* 0x000fe200000006ff */
[----:B------:R-:W-:-:S07]  /*6180*/  IMAD.U32 R0, RZ, RZ, UR4 ;  /* 0x00000004ff007e24 */ /* 0x000fce000f8e00ff */
.L_x_111:
[----:B-1----:R1:W2:Y:S02]  /*6190*/  SYNCS.PHASECHK.TRANS64.TRYWAIT P0, [R0+URZ], R2 ;  /* 0x00000002000075a7 */ /* 0x0022a400080011ff */
[----:B--2---:R-:W-:Y:S05]  /*61a0*/  @!P0 NANOSLEEP.SYNCS 0x989680 ;  /* 0x009896800000895d */ /* 0x004fea0003900000 */
[----:B------:R-:W2:Y:S02]  /*61b0*/  @!P0 SYNCS.PHASECHK.TRANS64 P0, [R0+URZ], R2 ;  /* 0x00000002000085a7 */ /* 0x000ea400080010ff */
[----:B--2---:R-:W-:Y:S05]  /*61c0*/  @P0 EXIT ;  /* 0x000000000000094d */ /* 0x004fea0003800000 */
[----:B------:R-:W-:Y:S05]  /*61d0*/  BRA `(.L_x_111) ;  /* 0xfffffffc00ec7947 */ /* 0x000fea000383ffff */
.L_x_99:
[----:B------:R-:W-:-:S06]  /*61e0*/  UISETP.GE.AND UP0, UPT, UR22, 0x4, UPT ;  /* 0x000000041600788c */ /* 0x000fcc000bf06270 */
[----:B------:R-:W-:-:S13]  /*61f0*/  PLOP3.LUT P0, PT, PT, PT, UP0, 0x80, 0x8 ;  /* 0x000000000008781c */ /* 0x000fda0003f0f008 */
[----:B------:R-:W-:Y:S05]  /*6200*/  @!P0 EXIT ;  /* 0x000000000000894d */ /* 0x000fea0003800000 */
[----:B------:R-:W1:Y:S08]  /*6210*/  S2UR UR4, SR_CgaCtaId ;  /* 0x00000000000479c3 */ /* 0x000e700000008800 */
[----:B------:R-:W-:Y:S01]  /*6220*/  BAR.SYNC.DEFER_BLOCKING 0x6, 0xa0 ;  /* 0x0182800000007b1d */ /* 0x000fe20000010000 */
[----:B------:R-:W-:Y:S01]  /*6230*/  IMAD.SHL.U32 R49, R59, 0x10, RZ ;  /* 0x000000103b317824 */ /* 0x000fe200078e00ff */
[----:B------:R-:W-:Y:S01]  /*6240*/  CS2R R56, SRZ ;  /* 0x0000000000387805 */ /* 0x000fe2000001ff00 */
[----:B------:R-:W-:-:S02]  /*6250*/  IMAD.SHL.U32 R3, R51, 0x200, RZ ;  /* 0x0000020033037824 */ /* 0x000fc400078e00ff */
[----:B------:R-:W-:Y:S01]  /*6260*/  IMAD.U32 R23, R59, 0x10000, RZ ;  /* 0x000100003b177824 */ /* 0x000fe200078e00ff */
[----:B------:R-:W-:Y:S01]  /*6270*/  UMOV UR45, 0x400 ;  /* 0x00000400002d7882 */ /* 0x000fe20000000000 */
[----:B------:R-:W-:Y:S01]  /*6280*/  LOP3.LUT R48, R49, 0x5b0, RZ, 0xc0, !PT ;  /* 0x000005b031307812 */ /* 0x000fe200078ec0ff */
[----:B------:R-:W2:Y:S01]  /*6290*/  LDC.64 R44, c[0x0][0x888] ;  /* 0x00022200ff2c7b82 */ /* 0x000ea20000000a00 */
[----:B------:R-:W-:Y:S01]  /*62a0*/  IMAD.SHL.U32 R2, R59, 0x2, RZ ;  /* 0x000000023b027824 */ /* 0x000fe200078e00ff */
[----:B------:R-:W-:Y:S01]  /*62b0*/  LOP3.LUT R6, R49, 0x40, RZ, 0xc0, !PT ;  /* 0x0000004031067812 */ /* 0x000fe200078ec0ff */
[----:B------:R-:W-:Y:S01]  /*62c0*/  IMAD.MOV.U32 R22, RZ, RZ, RZ ;  /* 0x000000ffff167224 */ /* 0x000fe200078e00ff */
[----:B------:R-:W-:Y:S01]  /*62d0*/  LOP3.LUT R48, R48, 0x200, R3, 0xf8, !PT ;  /* 0x0000020030307812 */ /* 0x000fe200078ef803 */
[----:B------:R-:W-:Y:S01]  /*62e0*/  IMAD.SHL.U32 R3, R51, 0x200000, RZ ;  /* 0x0020000033037824 */ /* 0x000fe200078e00ff */
[----:B------:R-:W-:Y:S01]  /*62f0*/  LOP3.LUT P0, RZ, R49, 0x40, RZ, 0xc0, !PT ;  /* 0x0000004031ff7812 */ /* 0x000fe2000780c0ff */
[----:B------:R-:W-:Y:S01]  /*6300*/  IMAD.MOV.U32 R58, RZ, RZ, RZ ;  /* 0x000000ffff3a7224 */ /* 0x000fe200078e00ff */
[----:B------:R-:W3:Y:S01]  /*6310*/  LDC.64 R46, c[0x0][0x890] ;  /* 0x00022400ff2e7b82 */ /* 0x000ee20000000a00 */
[----:B------:R-:W-:Y:S01]  /*6320*/  LOP3.LUT R2, R6, 0x8, R2, 0xf8, !PT ;  /* 0x0000000806027812 */ /* 0x000fe200078ef802 */
[----:B------:R-:W4:Y:S01]  /*6330*/  LDCU UR62, c[0x0][0x370] ;  /* 0x00006e00ff3e77ac */ /* 0x000f220008000800 */
[----:B------:R-:W-:-:S02]  /*6340*/  LOP3.LUT R3, R3, 0x200000, RZ, 0xc0, !PT ;  /* 0x0020000003037812 */ /* 0x000fc400078ec0ff */
[----:B------:R-:W-:Y:S01]  /*6350*/  LOP3.LUT R48, R48, R2, RZ, 0xfc, !PT ;  /* 0x0000000230307212 */ /* 0x000fe200078efcff */
[----:B------:R-:W2:Y:S01]  /*6360*/  LDCU UR43, c[0x0][0xb0c] ;  /* 0x00016180ff2b77ac */ /* 0x000ea20008000800 */
[----:B------:R-:W-:Y:S01]  /*6370*/  LOP3.LUT R23, R3, 0x400000, R23, 0xf8, !PT ;  /* 0x0040000003177812 */ /* 0x000fe200078ef817 */
[----:B------:R-:W2:Y:S01]  /*6380*/  LDC.64 R42, c[0x0][0x8b0] ;  /* 0x00022c00ff2a7b82 */ /* 0x000ea20000000a00 */
[----:B------:R-:W-:Y:S01]  /*6390*/  LOP3.LUT R59, R59, 0x60, RZ, 0xc0, !PT ;  /* 0x000000603b3b7812 */ /* 0x000fe200078ec0ff */
[----:B-1----:R-:W-:Y:S01]  /*63a0*/  ULEA UR45, UR4, UR45, 0x18 ;  /* 0x0000002d042d7291 */ /* 0x002fe2000f8ec0ff */
[----:B------:R-:W1:Y:S05]  /*63b0*/  LDCU UR39, c[0x0][0xb30] ;  /* 0x00016600ff2777ac */ /* 0x000e6a0008000800 */
[----:B------:R-:W1:Y:S01]  /*63c0*/  LDC.64 R40, c[0x0][0x8a8] ;  /* 0x00022a00ff287b82 */ /* 0x000e620000000a00 */
[----:B------:R-:W-:-:S02]  /*63d0*/  UIADD3 UR4, UPT, UPT, UR45, 0x300, URZ ;  /* 0x000003002d047890 */ /* 0x000fc4000fffe0ff */
[----:B------:R-:W4:Y:S01]  /*63e0*/  LDS R0, [UR45+0x200] ;  /* 0x0002002dff007984 */ /* 0x000f220008000800 */
[----:B------:R-:W1:Y:S01]  /*63f0*/  LDCU.64 UR60, c[0x0][0x888] ;  /* 0x00011100ff3c77ac */ /* 0x000e620008000a00 */
[----:B------:R-:W1:Y:S01]  /*6400*/  LDCU.64 UR40, c[0x0][0xb28] ;  /* 0x00016500ff2877ac */ /* 0x000e620008000a00 */
[----:B------:R-:W1:Y:S01]  /*6410*/  LDCU.128 UR56, c[0x0][0xb10] ;  /* 0x00016200ff3877ac */ /* 0x000e620008000c00 */
[----:B------:R-:W1:Y:S01]  /*6420*/  LDCU UR55, c[0x0][0x374] ;  /* 0x00006e80ff3777ac */ /* 0x000e620008000800 */
[----:B------:R-:W-:Y:S01]  /*6430*/  UMOV UR54, 0x1 ;  /* 0x0000000100367882 */ /* 0x000fe20000000000 */
[----:B------:R-:W-:Y:S01]  /*6440*/  UMOV UR47, URZ ;  /* 0x000000ff002f7c82 */ /* 0x000fe20008000000 */
[----:B------:R-:W-:Y:S01]  /*6450*/  UMOV UR53, URZ ;  /* 0x000000ff00357c82 */ /* 0x000fe20008000000 */
[----:B------:R-:W-:Y:S01]  /*6460*/  UMOV UR52, URZ ;  /* 0x000000ff00347c82 */ /* 0x000fe20008000000 */
[----:B----4-:R-:W-:Y:S01]  /*6470*/  IMAD.IADD R23, R0, 0x1, R23 ;  /* 0x0000000100177824 */ /* 0x010fe200078e0217 */
[----:B------:R-:W-:Y:S01]  /*6480*/  P2R R0, PR, RZ, 0x1 ;  /* 0x00000001ff007803 */ /* 0x000fe20000000000 */
[----:B--23--:R-:W-:-:S07]  /*6490*/  IMAD.U32 R0, RZ, RZ, UR4 ;  /* 0x00000004ff007e24 */ /* 0x00cfce000f8e00ff */
.L_x_142:
[C---:B------:R-:W-:Y:S02]  /*64a0*/  LEA R3, R56.reuse, UR45, 0x3 ;  /* 0x0000002d38037c11 */ /* 0x040fe4000f8e18ff */
[----:B------:R-:W-:Y:S02]  /*64b0*/  SHF.L.U32 R0, R57, 0x1f, RZ ;  /* 0x0000001f39007819 */ /* 0x000fe400000006ff */
[----:B------:R-:W-:Y:S02]  /*64c0*/  LEA R4, R56, UR45, 0x4 ;  /* 0x0000002d38047c11 */ /* 0x000fe4000f8e20ff */
[----:B------:R-:W2:Y:S02]  /*64d0*/  SYNCS.PHASECHK.TRANS64.TRYWAIT P0, [R3+URZ+0x150], R0 ;  /* 0x00015000030075a7 */ /* 0x000ea400080011ff */
[----:B--2---:R-:W-:Y:S05]  /*64e0*/  @!P0 BRA `(.L_x_112) ;  /* 0x0000003000a88947 */ /* 0x004fea0003800000 */
.L_x_213:
[----:B------:R-:W3:Y:S01]  /*64f0*/  LDS.128 R4, [R4+0x1e0] ;  /* 0x0001e00004047984 */ /* 0x000ee20000000c00 */
[----:B------:R-:W-:Y:S01]  /*6500*/  UISETP.GE.AND UP0, UPT, UR42, 0x1, UPT ;  /* 0x000000012a00788c */ /* 0x000fe2000bf06270 */
[----:B------:R-:W-:Y:S01]  /*6510*/  @!PT LDS RZ, [RZ] ;  /* 0x00000000fffff984 */ /* 0x000fe20000000800 */
[----:B------:R-:W-:Y:S01]  /*6520*/  @!PT LDS RZ, [RZ] ;  /* 0x00000000fffff984 */ /* 0x000fe20000000800 */
[----:B------:R-:W-:Y:S01]  /*6530*/  @!PT LDS RZ, [RZ] ;  /* 0x00000000fffff984 */ /* 0x000fe20000000800 */
[----:B------:R-:W-:Y:S01]  /*6540*/  @!PT LDS RZ, [RZ] ;  /* 0x00000000fffff984 */ /* 0x000fe20000000800 */
[----:B------:R4:W-:Y:S06]  /*6550*/  MEMBAR.ALL.CTA ;  /* 0x0000000000007992 */ /* 0x0009ec0000008000 */
[----:B----4-:R-:W4:Y:S01]  /*6560*/  FENCE.VIEW.ASYNC.S ;  /* 0x00000000000073c6 */ /* 0x010f220000000000 */
[----:B---3--:R-:W-:Y:S11]  /*6570*/  LOP3.LUT P0, RZ, R6, 0x1, RZ, 0xc0, !PT ;  /* 0x0000000106ff7812 */ /* 0x008ff6000780c0ff */
[----:B------:R-:W-:Y:S02]  /*6580*/  @!UPT UIADD3 URZ, UPT, UPT, URZ, URZ, URZ ;  /* 0x000000fffffff290 */ /* 0x000fe4000fffe0ff */
[----:B----4-:R-:W-:Y:S01]  /*6590*/  VOTEU.ANY UP1, P0 ;  /* 0x0000000000ff7886 */ /* 0x010fe20000020100 */
[----:B------:R-:W-:Y:S01]  /*65a0*/  PLOP3.LUT P0, PT, PT, PT, UP1, 0x80, 0x8 ;  /* 0x000000000008781c */ /* 0x000fe20003f0f018 */
[----:B------:R-:W-:Y:S06]  /*65b0*/  UP2UR UR4, UPR, URZ, 0x2 ;  /* 0x00000002ff047883 */ /* 0x000fec0008000000 */
[----:B------:R-:W-:Y:S06]  /*65c0*/  IMAD.U32 R60, RZ, RZ, UR4 ;  /* 0x00000004ff3c7e24 */ /* 0x000fec000f8e00ff */
        /* <DEDUP_REMOVED lines=13> */
[----:B------:R-:W3:Y:S01]  /*66a0*/  LDCU UR12, c[0x0][0xb20] ;  /* 0x00016400ff0c77ac */ /* 0x000ee20008000800 */
[----:B-1----:R-:W-:Y:S02]  /*66b0*/  UIMAD.WIDE.U32 UR4, UR55, UR59, URZ ;  /* 0x0000003b370472a5 */ /* 0x002fe4000f8e00ff */
[----:B------:R-:W-:Y:S02]  /*66c0*/  UIMAD.WIDE.U32 UR6, UR62, UR56, URZ ;  /* 0x000000383e0672a5 */ /* 0x000fe4000f8e00ff */
[----:B------:R-:W-:Y:S02]  /*66d0*/  UISETP.NE.AND UP0, UPT, UR58, 0x1, UPT ;  /* 0x000000013a00788c */ /* 0x000fe4000bf05270 */
[----:B------:R-:W-:Y:S02]  /*66e0*/  UIMAD.WIDE.U32 UR8, UR37, UR59, URZ ;  /* 0x0000003b250872a5 */ /* 0x000fe4000f8e00ff */
[----:B------:R-:W-:Y:S02]  /*66f0*/  UIMAD.WIDE.U32 UR10, UR38, UR56, URZ ;  /* 0x00000038260a72a5 */ /* 0x000fe4000f8e00ff */
[----:B------:R-:W-:Y:S02]  /*6700*/  UISETP.NE.AND UP1, UPT, UR43, 0x1, UPT ;  /* 0x000000012b00788c */ /* 0x000fe4000bf25270 */
[----:B------:R-:W-:Y:S01]  /*6710*/  UISETP.NE.AND UP2, UPT, UR42, 0x1, UPT ;  /* 0x000000012a00788c */ /* 0x000fe2000bf45270 */
[----:B------:R-:W-:Y:S02]  /*6720*/  UMOV UR4, UR5 ;  /* 0x0000000500047c82 */ /* 0x000fe40008000000 */
[----:B---3--:R-:W-:Y:S03]  /*6730*/  USHF.R.U32.HI UR5, URZ, UR12, UR4 ;  /* 0x0000000cff057299 */ /* 0x008fe60008011604 */
[----:B------:R-:W-:Y:S02]  /*6740*/  UMOV UR4, UR7 ;  /* 0x0000000700047c82 */ /* 0x000fe40008000000 */
[----:B------:R-:W-:Y:S02]  /*6750*/  USHF.R.U32.HI UR7, URZ, UR57, UR4 ;  /* 0x00000039ff077299 */ /* 0x000fe40008011604 */
[----:B------:R-:W-:Y:S02]  /*6760*/  USEL UR4, UR55, UR5, !UP0 ;  /* 0x0000000537047287 */ /* 0x000fe4000c000000 */
[----:B------:R-:W-:Y:S01]  /*6770*/  USEL UR7, UR62, UR7, !UP1 ;  /* 0x000000073e077287 */ /* 0x000fe2000c800000 */
[----:B------:R-:W-:Y:S01]  /*6780*/  UMOV UR5, UR9 ;  /* 0x0000000900057c82 */ /* 0x000fe20008000000 */
[----:B------:R-:W-:Y:S02]  /*6790*/  UIMAD.WIDE.U32 UR8, UR4, UR40, URZ ;  /* 0x00000028040872a5 */ /* 0x000fe4000f8e00ff */
[----:B------:R-:W-:Y:S03]  /*67a0*/  USHF.R.U32.HI UR6, URZ, UR12, UR5 ;  /* 0x0000000cff067299 */ /* 0x000fe60008011605 */
[----:B------:R-:W-:Y:S01]  /*67b0*/  UMOV UR5, UR11 ;  /* 0x0000000b00057c82 */ /* 0x000fe20008000000 */
[----:B------:R-:W-:Y:S02]  /*67c0*/  UIMAD.WIDE.U32 UR10, UR7, UR40, URZ ;  /* 0x00000028070a72a5 */ /* 0x000fe4000f8e00ff */
[----:B------:R-:W-:Y:S02]  /*67d0*/  USHF.R.U32.HI UR12, URZ, UR57, UR5 ;  /* 0x00000039ff0c7299 */ /* 0x000fe40008011605 */
[----:B------:R-:W-:Y:S01]  /*67e0*/  USEL UR6, UR37, UR6, !UP0 ;  /* 0x0000000625067287 */ /* 0x000fe2000c000000 */
[----:B------:R-:W-:Y:S02]  /*67f0*/  UMOV UR5, UR9 ;  /* 0x0000000900057c82 */ /* 0x000fe40008000000 */
[----:B------:R-:W-:Y:S01]  /*6800*/  UMOV UR10, UR11 ;  /* 0x0000000b000a7c82 */ /* 0x000fe20008000000 */
[----:B------:R-:W-:Y:S02]  /*6810*/  @UP2 USHF.R.U32.HI UR4, URZ, UR41, UR5 ;  /* 0x00000029ff042299 */ /* 0x000fe40008011605 */
[----:B------:R-:W-:Y:S02]  /*6820*/  @UP2 USHF.R.U32.HI UR7, URZ, UR41, UR10 ;  /* 0x00000029ff072299 */ /* 0x000fe4000801160a */
[----:B------:R-:W-:Y:S02]  /*6830*/  UIMAD UR4, UR42, UR4, URZ ;  /* 0x000000042a0472a4 */ /* 0x000fe4000f8e02ff */
[----:B------:R-:W-:Y:S02]  /*6840*/  UIMAD.WIDE.U32 UR10, UR6, UR40, URZ ;  /* 0x00000028060a72a5 */ /* 0x000fe4000f8e00ff */
[----:B------:R-:W-:Y:S02]  /*6850*/  USEL UR5, UR38, UR12, !UP1 ;  /* 0x0000000c26057287 */ /* 0x000fe4000c800000 */
[----:B------:R-:W-:Y:S02]  /*6860*/  UIMAD UR8, UR42, UR7, URZ ;  /* 0x000000072a0872a4 */ /* 0x000fe4000f8e02ff */
[----:B------:R-:W-:Y:S03]  /*6870*/  UISETP.GE.AND UP0, UPT, UR6, UR4, UPT ;  /* 0x000000040600728c */ /* 0x000fe6000bf06270 */
[----:B------:R-:W-:Y:S01]  /*6880*/  UMOV UR4, UR11 ;  /* 0x0000000b00047c82 */ /* 0x000fe20008000000 */
[----:B------:R-:W-:Y:S02]  /*6890*/  UISETP.GE.OR UP0, UPT, UR5, UR8, UP0 ;  /* 0x000000080500728c */ /* 0x000fe40008706670 */
[----:B------:R-:W-:Y:S02]  /*68a0*/  USHF.R.U32.HI UR4, URZ, UR41, UR4 ;  /* 0x00000029ff047299 */ /* 0x000fe40008011604 */
[----:B------:R-:W-:Y:S02]  /*68b0*/  UIMAD.WIDE.U32 UR8, UR5, UR40, URZ ;  /* 0x00000028050872a5 */ /* 0x000fe4000f8e00ff */
[----:B------:R-:W-:Y:S02]  /*68c0*/  USEL UR11, UR6, UR4, !UP2 ;  /* 0x00000004060b7287 */ /* 0x000fe4000d000000 */
[----:B------:R-:W-:Y:S02]  /*68d0*/  UIADD3 UR8, UPT, UPT, -UR5, URZ, URZ ;  /* 0x000000ff05087290 */ /* 0x000fe4000fffe1ff */
[----:B------:R-:W-:Y:S01]  /*68e0*/  UIADD3 UR10, UPT, UPT, -UR11, URZ, URZ ;  /* 0x000000ff0b0a7290 */ /* 0x000fe2000fffe1ff */
[----:B------:R-:W-:Y:S01]  /*68f0*/  @!UP0 UMOV UR4, UR9 ;  /* 0x0000000900048c82 */ /* 0x000fe20008000000 */
[----:B------:R-:W-:Y:S02]  /*6900*/  UIADD3 UR9, UPT, UPT, -UR6, URZ, URZ ;  /* 0x000000ff06097290 */ /* 0x000fe4000fffe1ff */
[----:B------:R-:W-:Y:S02]  /*6910*/  @!UP0 USHF.R.U32.HI UR4, URZ, UR41, UR4 ;  /* 0x00000029ff048299 */ /* 0x000fe40008011604 */
[----:B------:R-:W-:Y:S02]  /*6920*/  UIMAD UR10, UR42, UR10, UR6 ;  /* 0x0000000a2a0a72a4 */ /* 0x000fe4000f8e0206 */
[----:B------:R-:W-:Y:S04]  /*6930*/  @!UP0 USEL UR4, UR5, UR4, !UP2 ;  /* 0x0000000405048287 */ /* 0x000fe8000d000000 */
[----:B------:R-:W-:Y:S02]  /*6940*/  @!UP0 UIMAD UR10, UR7, UR10, UR4 ;  /* 0x0000000a070a82a4 */ /* 0x000fe4000f8e0204 */
[----:B------:R-:W-:Y:S02]  /*6950*/  @!UP0 UIADD3 UR11, UPT, UPT, UR11, -UR4, URZ ;  /* 0x800000040b0b8290 */ /* 0x000fe4000fffe0ff */
[----:B------:R-:W-:Y:S02]  /*6960*/  UIMAD UR7, UR43, UR8, UR38 ;  /* 0x000000082b0772a4 */ /* 0x000fe4000f8e0226 */
[----:B------:R-:W-:Y:S02]  /*6970*/  @!UP0 UIMAD UR6, UR11, UR42, UR5 ;  /* 0x0000002a0b0682a4 */ /* 0x000fe4000f8e0205 */
[----:B------:R-:W-:Y:S01]  /*6980*/  UIMAD UR4, UR58, UR9, UR37 ;  /* 0x000000093a0472a4 */ /* 0x000fe2000f8e0225 */
[----:B------:R-:W-:Y:S02]  /*6990*/  @!UP0 UMOV UR5, UR10 ;  /* 0x0000000a00058c82 */ /* 0x000fe40008000000 */
[----:B------:R-:W-:Y:S02]  /*69a0*/  UIMAD UR38, UR5, UR43, UR7 ;  /* 0x0000002b052672a4 */ /* 0x000fe4000f8e0207 */
[----:B------:R-:W-:Y:S11]  /*69b0*/  UIMAD UR37, UR6, UR58, UR4 ;  /* 0x0000003a062572a4 */ /* 0x000ff6000f8e0204 */
[----:B------:R-:W-:Y:S01]  /*69c0*/  @!UPT UIADD3 URZ, UPT, UPT, URZ, URZ, URZ ;  /* 0x000000fffffff290 */ /* 0x000fe2000fffe0ff */
.L_x_113:
[----:B-1----:R-:W-:Y:S01]  /*69d0*/  UISETP.NE.AND UP0, UPT, UR39, 0x1, UPT ;  /* 0x000000012700788c */ /* 0x002fe2000bf05270 */
[----:B------:R-:W-:Y:S01]  /*69e0*/  IADD3 R56, PT, PT, R56, 0x1, RZ ;  /* 0x0000000138387810 */ /* 0x000fe20007ffe0ff */
[----:B------:R-:W-:Y:S02]  /*69f0*/  UIADD3 UR11, UPT, UPT, UR45, 0x300, URZ ;  /* 0x000003002d0b7890 */ /* 0x000fe4000fffe0ff */
[----:B------:R-:W-:Y:S02]  /*6a00*/  USHF.L.U32 UR50, UR20, 0x6, URZ ;  /* 0x0000000614327899 */ /* 0x000fe400080006ff */
[----:B------:R-:W-:Y:S05]  /*6a10*/  USHF.L.U32 UR49, UR27, 0x6, URZ ;  /* 0x000000061b317899 */ /* 0x000fea00080006ff */
[----:B------:R-:W1:Y:S01]  /*6a20*/  @!UP0 LDCU.128 UR12, c[0x0][0xb10] ;  /* 0x00016200ff0c87ac */ /* 0x000e620008000c00 */
[----:B------:R-:W3:Y:S01]  /*6a30*/  @!UP0 LDCU UR5, c[0x0][0xb0c] ;  /* 0x00016180ff0587ac */ /* 0x000ee20008000800 */
[----:B------:R-:W4:Y:S01]  /*6a40*/  @!UP0 LDCU UR10, c[0x0][0xb20] ;  /* 0x00016400ff0a87ac */ /* 0x000f220008000800 */
[----:B-1----:R-:W-:Y:S02]  /*6a50*/  UIMAD.WIDE.U32 UR8, UR38, UR12, URZ ;  /* 0x0000000c260872a5 */ /* 0x002fe4000f8e00ff */
[----:B------:R-:W-:Y:S02]  /*6a60*/  UIMAD.WIDE.U32 UR6, UR37, UR15, URZ ;  /* 0x0000000f250672a5 */ /* 0x000fe4000f8e00ff */
[----:B------:R-:W-:Y:S03]  /*6a70*/  @!UP0 UISETP.NE.AND UP1, UPT, UR14, 0x1, UPT ;  /* 0x000000010e00888c */ /* 0x000fe6000bf25270 */
[----:B------:R-:W-:Y:S01]  /*6a80*/  @!UP0 UMOV UR4, UR9 ;  /* 0x0000000900048c82 */ /* 0x000fe20008000000 */
[----:B---3--:R-:W-:Y:S02]  /*6a90*/  @!UP0 UISETP.NE.AND UP2, UPT, UR5, 0x1, UPT ;  /* 0x000000010500888c */ /* 0x008fe4000bf45270 */
[----:B------:R-:W-:Y:S01]  /*6aa0*/  @!UP0 USHF.R.U32.HI UR4, URZ, UR13, UR4 ;  /* 0x0000000dff048299 */ /* 0x000fe20008011604 */
[----:B------:R-:W-:Y:S02]  /*6ab0*/  @!UP0 UMOV UR6, UR7 ;  /* 0x0000000700068c82 */ /* 0x000fe40008000000 */
[----:B----4-:R-:W-:Y:S02]  /*6ac0*/  @!UP0 USHF.R.U32.HI UR6, URZ, UR10, UR6 ;  /* 0x0000000aff068299 */ /* 0x010fe40008011606 */
[----:B------:R-:W-:Y:S02]  /*6ad0*/  @!UP0 USEL UR7, UR38, UR4, !UP2 ;  /* 0x0000000426078287 */ /* 0x000fe4000d000000 */
[----:B------:R-:W-:Y:S04]  /*6ae0*/  @!UP0 USEL UR6, UR37, UR6, !UP1 ;  /* 0x0000000625068287 */ /* 0x000fe8000c800000 */
[----:B------:R-:W-:Y:S02]  /*6af0*/  @!UP0 UIADD3 UR4, UPT, UPT, -UR7, UR6, URZ ;  /* 0x0000000607048290 */ /* 0x000fe4000fffe1ff */
[----:B------:R-:W-:Y:S02]  /*6b00*/  @!UP0 UIADD3 UR6, UPT, UPT, UR7, -UR6, URZ ;  /* 0x8000000607068290 */ /* 0x000fe4000fffe0ff */
[----:B------:R-:W-:Y:S02]  /*6b10*/  @!UP0 UIMAD UR38, UR4, UR5, UR38 ;  /* 0x00000005042682a4 */ /* 0x000fe4000f8e0226 */
[----:B------:R-:W-:Y:S02]  /*6b20*/  @!UP0 UIMAD UR37, UR6, UR14, UR37 ;  /* 0x0000000e062582a4 */ /* 0x000fe4000f8e0225 */
[----:B------:R-:W-:Y:S09]  /*6b30*/  ULOP3.LUT UP0, URZ, UR11, 0x90, URZ, 0xc0, !UPT ;  /* 0x000000900bff7892 */ /* 0x000ff2000f80c0ff */
[----:B------:R-:W-:Y:S05]  /*6b40*/  BRA.U !UP0, `(.L_x_114) ;  /* 0x00000001087c7547 */ /* 0x000fea000b800000 */
[----:B------:R-:W1:Y:S01]  /*6b50*/  LDCU.64 UR8, c[0x4][0x80] ;  /* 0x01001000ff0877ac */ /* 0x000e620008000a00 */
[----:B------:R-:W-:Y:S01]  /*6b60*/  MOV R2, 0x0 ;  /* 0x0000000000027802 */ /* 0x000fe20000000f00 */
[----:B------:R-:W-:Y:S02]  /*6b70*/  HFMA2 R12, -RZ, RZ, 0, 5.9604644775390625e-08 ;  /* 0x00000001ff0c7431 */ /* 0x000fe400000001ff */
[----:B------:R-:W-:Y:S01]  /*6b80*/  IMAD.MOV.U32 R8, RZ, RZ, 0x70 ;  /* 0x00000070ff087424 */ /* 0x000fe200078e00ff */
[----:B------:R3:W4:Y:S01]  /*6b90*/  LDC.64 R14, c[0x4][R2] ;  /* 0x01000000020e7b82 */ /* 0x0007220000000a00 */
[----:B------:R-:W2:Y:S01]  /*6ba0*/  LDCU.64 UR6, c[0x4][0x88] ;  /* 0x01001100ff0677ac */ /* 0x000ea20008000a00 */
[----:B------:R-:W-:Y:S01]  /*6bb0*/  IMAD.MOV.U32 R13, RZ, RZ, RZ ;  /* 0x000000ffff0d7224 */ /* 0x000fe200078e00ff */
[----:B------:R-:W2:Y:S01]  /*6bc0*/  LDCU.64 UR4, c[0x4][0x8] ;  /* 0x01000100ff0477ac */ /* 0x000ea20008000a00 */
[----:B-1----:R-:W-:Y:S01]  /*6bd0*/  MOV R5, UR9 ;  /* 0x0000000900057c02 */ /* 0x002fe20008000f00 */
[----:B------:R-:W-:Y:S01]  /*6be0*/  IMAD.U32 R4, RZ, RZ, UR8 ;  /* 0x00000008ff047e24 */ /* 0x000fe2000f8e00ff */
[----:B--2---:R-:W-:Y:S01]  /*6bf0*/  MOV R7, UR7 ;  /* 0x0000000700077c02 */ /* 0x004fe20008000f00 */
[----:B------:R-:W-:Y:S01]  /*6c00*/  IMAD.U32 R6, RZ, RZ, UR6 ;  /* 0x00000006ff067e24 */ /* 0x000fe2000f8e00ff */
[----:B------:R-:W-:Y:S01]  /*6c10*/  MOV R11, UR5 ;  /* 0x00000005000b7c02 */ /* 0x000fe20008000f00 */
[----:B------:R-:W-:Y:S02]  /*6c20*/  IMAD.U32 R10, RZ, RZ, UR4 ;  /* 0x00000004ff0a7e24 */ /* 0x000fe4000f8e00ff */
[----:B------:R-:W-:Y:S07]  /*6c30*/  LEPC R20, `(.L_x_115) ;  /* 0x000000001014794e */ /* 0x000fee0000000000 */
[----:B---345:R-:W-:Y:S05]  /*6c40*/  CALL.ABS.NOINC R14 ;  /* 0x000000000e007343 */ /* 0x038fea0003c00000 */
.L_x_115:
[----:B------:R-:W1:Y:S01]  /*6c50*/  LDCU.64 UR8, c[0x4][0x80] ;  /* 0x01001000ff0877ac */ /* 0x000e620008000a00 */
[----:B------:R-:W2:Y:S01]  /*6c60*/  LDC.64 R2, c[0x4][R2] ;  /* 0x0100000002027b82 */ /* 0x000ea20000000a00 */
[----:B------:R-:W-:Y:S02]  /*6c70*/  HFMA2 R12, -RZ, RZ, 0, 5.9604644775390625e-08 ;  /* 0x00000001ff0c7431 */ /* 0x000fe400000001ff */
[----:B------:R-:W-:Y:S02]  /*6c80*/  IMAD.MOV.U32 R8, RZ, RZ, 0x70 ;  /* 0x00000070ff087424 */ /* 0x000fe400078e00ff */
[----:B------:R-:W-:Y:S01]  /*6c90*/  IMAD.MOV.U32 R13, RZ, RZ, RZ ;  /* 0x000000ffff0d7224 */ /* 0x000fe200078e00ff */
[----:B------:R-:W3:Y:S01]  /*6ca0*/  LDCU.64 UR6, c[0x4][0x88] ;  /* 0x01001100ff0677ac */ /* 0x000ee20008000a00 */
[----:B------:R-:W4:Y:S01]  /*6cb0*/  LDCU.64 UR4, c[0x4][0x8] ;  /* 0x01000100ff0477ac */ /* 0x000f220008000a00 */
[----:B-1----:R-:W-:Y:S02]  /*6cc0*/  MOV R4, UR8 ;  /* 0x0000000800047c02 */ /* 0x002fe40008000f00 */
[----:B------:R-:W-:Y:S02]  /*6cd0*/  MOV R5, UR9 ;  /* 0x0000000900057c02 */ /* 0x000fe40008000f00 */
[----:B---3--:R-:W-:Y:S01]  /*6ce0*/  MOV R7, UR7 ;  /* 0x0000000700077c02 */ /* 0x008fe20008000f00 */
[----:B------:R-:W-:Y:S01]  /*6cf0*/  IMAD.U32 R6, RZ, RZ, UR6 ;  /* 0x00000006ff067e24 */ /* 0x000fe2000f8e00ff */
[----:B----4-:R-:W-:Y:S01]  /*6d00*/  MOV R11, UR5 ;  /* 0x00000005000b7c02 */ /* 0x010fe20008000f00 */
[----:B------:R-:W-:Y:S02]  /*6d10*/  IMAD.U32 R10, RZ, RZ, UR4 ;  /* 0x00000004ff0a7e24 */ /* 0x000fe4000f8e00ff */
[----:B------:R-:W-:Y:S07]  /*6d20*/  LEPC R20, `(.L_x_114) ;  /* 0x000000001014794e */ /* 0x000fee0000000000 */
[----:B--2---:R-:W-:Y:S05]  /*6d30*/  CALL.ABS.NOINC R2 ;  /* 0x0000000002007343 */ /* 0x004fea0003c00000 */
.L_x_114:
[----:B------:R-:W-:Y:S02]  /*6d40*/  ISETP.NE.U32.AND P0, PT, RZ, UR60, PT ;  /* 0x0000003cff007c0c */ /* 0x000fe4000bf05070 */
[C---:B------:R-:W-:Y:S02]  /*6d50*/  ISETP.NE.U32.AND P1, PT, R46.reuse, RZ, PT ;  /* 0x000000ff2e00720c */ /* 0x040fe40003f25070 */
[----:B------:R-:W-:Y:S02]  /*6d60*/  ISETP.NE.U32.AND P4, PT, R46, RZ, PT ;  /* 0x000000ff2e00720c */ /* 0x000fe40003f85070 */
[----:B------:R-:W-:Y:S02]  /*6d70*/  ISETP.NE.AND.EX P0, PT, RZ, UR61, PT, P0 ;  /* 0x0000003dff007c0c */ /* 0x000fe4000bf05300 */
[C---:B------:R-:W-:Y:S02]  /*6d80*/  ISETP.NE.AND.EX P1, PT, R47.reuse, RZ, PT, P1 ;  /* 0x000000ff2f00720c */ /* 0x040fe40003f25310 */
[----:B------:R-:W-:Y:S02]  /*6d90*/  ISETP.NE.AND.EX P4, PT, R47, RZ, P0, P4 ;  /* 0x000000ff2f00720c */ /* 0x000fe40000785340 */
[----:B------:R-:W-:Y:S02]  /*6da0*/  ISETP.NE.U32.AND P5, PT, R42, RZ, PT ;  /* 0x000000ff2a00720c */ /* 0x000fe40003fa5070 */
[----:B------:R-:W-:Y:S02]  /*6db0*/  ISETP.NE.U32.AND P3, PT, RZ, UR60, PT ;  /* 0x0000003cff007c0c */ /* 0x000fe4000bf65070 */
[----:B------:R-:W-:Y:S02]  /*6dc0*/  PLOP3.LUT P2, PT, PT, PT, PT, 0x8, 0x80 ;  /* 0x000000000080781c */ /* 0x000fe40003f4e170 */
[----:B------:R-:W-:Y:S02]  /*6dd0*/  ISETP.NE.AND.EX P5, PT, R43, RZ, PT, P5 ;  /* 0x000000ff2b00720c */ /* 0x000fe40003fa5350 */
[----:B------:R-:W-:Y:S03]  /*6de0*/  ISETP.NE.AND.EX P3, PT, RZ, UR61, PT, P3 ;  /* 0x0000003dff007c0c */ /* 0x000fe6000bf65330 */
[----:B------:R-:W-:Y:S01]  /*6df0*/  @!P4 PLOP3.LUT P2, PT, P1, PT, PT, 0x80, 0x8 ;  /* 0x000000000008c81c */ /* 0x000fe20000f4f070 */
[----:B------:R-:W-:Y:S01]  /*6e00*/  @!UPT UIADD3 URZ, UPT, UPT, URZ, URZ, URZ ;  /* 0x000000fffffff290 */ /* 0x000fe2000fffe0ff */
[----:B------:R-:W-:Y:S11]  /*6e10*/  @!P1 BRA `(.L_x_116) ;  /* 0x0000000000309947 */ /* 0x000ff60003800000 */
[----:B------:R-:W-:Y:S01]  /*6e20*/  ISETP.NE.U32.AND P0, PT, R44, RZ, PT ;  /* 0x000000ff2c00720c */ /* 0x000fe20003f05070 */
[----:B------:R-:W1:Y:S01]  /*6e30*/  LDCU.64 UR4, c[0x0][0x358] ;  /* 0x00006b00ff0477ac */ /* 0x000e620008000a00 */
[----:B------:R-:W-:Y:S02]  /*6e40*/  IMAD.MOV.U32 R50, RZ, RZ, 0x1 ;  /* 0x00000001ff327424 */ /* 0x000fe400078e00ff */
[----:B------:R-:W-:Y:S11]  /*6e50*/  ISETP.NE.AND.EX P0, PT, R45, RZ, PT, P0 ;  /* 0x000000ff2d00720c */ /* 0x000ff60003f05300 */
[----:B------:R-:W-:Y:S02]  /*6e60*/  @!UPT UIADD3 URZ, UPT, UPT, URZ, URZ, URZ ;  /* 0x000000fffffff290 */ /* 0x000fe4000fffe0ff */
[----:B------:R-:W3:Y:S01]  /*6e70*/  @P0 LDC.64 R2, c[0x0][0x888] ;  /* 0x00022200ff020b82 */ /* 0x000ee20000000a00 */
[----:B--2---:R-:W-:Y:S04]  /*6e80*/  @P0 IMAD R0, R46, UR36, RZ ;  /* 0x000000242e000c24 */ /* 0x004fe8000f8e02ff */
[----:B---3--:R-:W-:Y:S04]  /*6e90*/  @P0 IMAD.WIDE R2, R0, 0x4, R2 ;  /* 0x0000000400020825 */ /* 0x008fe800078e0202 */
[----:B------:R-:W-:Y:S01]  /*6ea0*/  HFMA2 R0, -RZ, RZ, 0, 5.9604644775390625e-08 ;  /* 0x00000001ff007431 */ /* 0x000fe200000001ff */
[----:B-1---5:R1:W5:Y:S04]  /*6eb0*/  @P0 LDG.E R26, desc[UR4][R2.64] ;  /* 0x00000004021a0981 */ /* 0x022368000c1e1900 */
[----:B------:R-:W-:Y:S01]  /*6ec0*/  @!P0 PRMT R50, R0, 0x7610, R50 ;  /* 0x0000761000328816 */ /* 0x000fe20000000032 */
[----:B-1----:R-:W3:Y:S06]  /*6ed0*/  @!P0 LDC R26, c[0x0][0x880] ;  /* 0x00022000ff1a8b82 */ /* 0x002eec0000000800 */
.L_x_116:
[----:B------:R-:W-:Y:S05]  /*6ee0*/  @!P5 BRA `(.L_x_117) ;  /* 0x000000000024d947 */ /* 0x000fea0003800000 */
[----:B------:R-:W-:Y:S01]  /*6ef0*/  ISETP.NE.U32.AND P0, PT, R40, RZ, PT ;  /* 0x000000ff2800720c */ /* 0x000fe20003f05070 */
[----:B------:R-:W1:Y:S03]  /*6f00*/  LDCU.64 UR4, c[0x0][0x358] ;  /* 0x00006b00ff0477ac */ /* 0x000e660008000a00 */
[----:B------:R-:W-:Y:S11]  /*6f10*/  ISETP.NE.AND.EX P0, PT, R41, RZ, PT, P0 ;  /* 0x000000ff2900720c */ /* 0x000ff60003f05300 */
[----:B------:R-:W-:Y:S02]  /*6f20*/  @!UPT UIADD3 URZ, UPT, UPT, URZ, URZ, URZ ;  /* 0x000000fffffff290 */ /* 0x000fe4000fffe0ff */
[----:B------:R-:W4:Y:S01]  /*6f30*/  @P0 LDC.64 R2, c[0x0][0x8a8] ;  /* 0x00022a00ff020b82 */ /* 0x000f220000000a00 */
[----:B--2---:R-:W-:Y:S04]  /*6f40*/  @P0 IMAD R0, R42, UR36, RZ ;  /* 0x000000242a000c24 */ /* 0x004fe8000f8e02ff */
[----:B----4-:R-:W-:Y:S05]  /*6f50*/  @P0 IMAD.WIDE R2, R0, 0x4, R2 ;  /* 0x0000000400020825 */ /* 0x010fea00078e0202 */
[----:B-1---5:R1:W5:Y:S02]  /*6f60*/  @P0 LDG.E R24, desc[UR4][R2.64] ;  /* 0x0000000402180981 */ /* 0x022364000c1e1900 */
[----:B-1----:R-:W4:Y:S02]  /*6f70*/  @!P0 LDC R24, c[0x0][0x8a0] ;  /* 0x00022800ff188b82 */ /* 0x002f240000000800 */
.L_x_117:
[----:B---3-5:R-:W-:Y:S01]  /*6f80*/  FSETP.NEU.AND P0, PT, R26, RZ, PT ;  /* 0x000000ff1a00720b */ /* 0x028fe20003f0d000 */
[----:B------:R-:W-:Y:S01]  /*6f90*/  ULOP3.LUT UR4, UR54, 0x1, URZ, 0x3c, !UPT ;  /* 0x0000000136047892 */ /* 0x000fe2000f8e3cff */
[----:B------:R-:W-:Y:S01]  /*6fa0*/  SEL R4, RZ, 0xffffffff, P3 ;  /* 0xffffffffff047807 */ /* 0x000fe20001800000 */
[----:B------:R-:W-:Y:S01]  /*6fb0*/  IMAD.U32 R63, RZ, RZ, UR47 ;  /* 0x0000002fff3f7e24 */ /* 0x000fe2000f8e00ff */
[----:B------:R-:W-:Y:S01]  /*6fc0*/  @!P4 LOP3.LUT P3, RZ, R50, 0xff, RZ, 0xc0, !PT ;  /* 0x000000ff32ffc812 */ /* 0x000fe2000786c0ff */
[----:B------:R-:W-:Y:S01]  /*6fd0*/  IMAD.SHL.U32 R65, R48, 0x2, RZ ;  /* 0x0000000230417824 */ /* 0x000fe200078e00ff */
[----:B--2---:R-:W-:Y:S01]  /*6fe0*/  @!P4 SEL R0, RZ, 0xffffffff, P0 ;  /* 0xffffffffff00c807 */ /* 0x004fe20000000000 */
[----:B------:R-:W-:Y:S01]  /*6ff0*/  IMAD.U32 R67, RZ, RZ, UR4 ;  /* 0x00000004ff437e24 */ /* 0x000fe2000f8e00ff */
[----:B------:R-:W-:Y:S01]  /*7000*/  LEA R54, R22, UR45, 0x3 ;  /* 0x0000002d16367c11 */ /* 0x000fe2000f8e18ff */
[----:B------:R-:W-:Y:S01]  /*7010*/  IMAD.SHL.U32 R63, R63, 0x1000, RZ ;  /* 0x000010003f3f7824 */ /* 0x000fe200078e00ff */
[----:B------:R-:W-:Y:S01]  /*7020*/  @P2 SEL R0, R4, R0, !P3 ;  /* 0x0000000004002207 */ /* 0x000fe20005800000 */
[----:B------:R-:W-:Y:S01]  /*7030*/  BSSY B1, `(.L_x_118) ;  /* 0x0000034000017945 */ /* 0x000fe20003800000 */
[----:B------:R-:W-:Y:S01]  /*7040*/  SEL R3, RZ, 0xffffffff, P0 ;  /* 0xffffffffff037807 */ /* 0x000fe20000000000 */
[----:B------:R-:W-:Y:S01]  /*7050*/  IMAD.MOV.U32 R66, RZ, RZ, 0x1 ;  /* 0x00000001ff427424 */ /* 0x000fe200078e00ff */
[----:B------:R-:W-:Y:S01]  /*7060*/  @!P4 LOP3.LUT R0, R0, 0x1, RZ, 0xc0, !PT ;  /* 0x000000010000c812 */ /* 0x000fe200078ec0ff */
[----:B------:R-:W-:Y:S01]  /*7070*/  IMAD R25, R22, 0x20, R23 ;  /* 0x0000002016197824 */ /* 0x000fe200078e0217 */
[----:B------:R-:W-:Y:S01]  /*7080*/  CS2R R38, SRZ ;  /* 0x0000000000267805 */ /* 0x000fe2000001ff00 */
[----:B------:R-:W-:Y:S01]  /*7090*/  IMAD.U32 R64, RZ, RZ, UR47 ;  /* 0x0000002fff407e24 */ /* 0x000fe2000f8e00ff */
[----:B------:R-:W-:Y:S01]  /*70a0*/  ISETP.NE.U32.OR P6, PT, R0, 0x1, P4 ;  /* 0x000000010000780c */ /* 0x000fe200027c5470 */
[----:B------:R-:W-:Y:S01]  /*70b0*/  IMAD.U32 R0, RZ, RZ, UR47 ;  /* 0x0000002fff007e24 */ /* 0x000fe2000f8e00ff */
[----:B------:R-:W-:Y:S02]  /*70c0*/  LOP3.LUT P4, R55, R50, 0xff, RZ, 0xc0, !PT ;  /* 0x000000ff32377812 */ /* 0x000fe4000788c0ff */
[----:B------:R-:W-:Y:S02]  /*70d0*/  CS2R R36, SRZ ;  /* 0x0000000000247805 */ /* 0x000fe4000001ff00 */
[----:B------:R-:W-:Y:S02]  /*70e0*/  P2R R61, PR, RZ, 0x40 ;  /* 0x00000040ff3d7803 */ /* 0x000fe40000000000 */
[----:B------:R-:W-:Y:S02]  /*70f0*/  CS2R R30, SRZ ;  /* 0x00000000001e7805 */ /* 0x000fe4000001ff00 */
[----:B------:R-:W-:Y:S02]  /*7100*/  LEA R0, R0, UR45, 0x3 ;  /* 0x0000002d00007c11 */ /* 0x000fe4000f8e18ff */
[----:B------:R-:W-:Y:S02]  /*7110*/  CS2R R28, SRZ ;  /* 0x00000000001c7805 */ /* 0x000fe4000001ff00 */
[----:B------:R-:W-:Y:S02]  /*7120*/  @P1 SEL R3, R4, R3, !P4 ;  /* 0x0000000304031207 */ /* 0x000fe40006000000 */
[----:B------:R-:W-:Y:S02]  /*7130*/  IADD3 R27, PT, PT, R63, UR45, R65 ;  /* 0x0000002d3f1b7c10 */ /* 0x000fe4000fffe041 */
[----:B------:R-:W-:Y:S02]  /*7140*/  LOP3.LUT R3, R3, 0x1, RZ, 0xc0, !PT ;  /* 0x0000000103037812 */ /* 0x000fe400078ec0ff */
[----:B------:R-:W-:Y:S02]  /*7150*/  @P6 SHF.L.U32 R2, R67, 0x1f, RZ ;  /* 0x0000001f43026819 */ /* 0x000fe400000006ff */
[----:B------:R-:W-:Y:S02]  /*7160*/  ISETP.NE.U32.AND P5, PT, R3, 0x1, PT ;  /* 0x000000010300780c */ /* 0x000fe40003fa5070 */
[----:B------:R1:W2:Y:S02]  /*7170*/  @P6 SYNCS.PHASECHK.TRANS64.TRYWAIT P3, [R0+URZ+0x110], R2 ;  /* 0x00011002000065a7 */ /* 0x0002a400080611ff */
[----:B------:R-:W-:Y:S02]  /*7180*/  P2R R68, PR, RZ, 0x20 ;  /* 0x00000020ff447803 */ /* 0x000fe40000000000 */
[----:B-1----:R-:W-:Y:S04]  /*7190*/  SHF.L.U32 R2, R58, 0x1f, RZ ;  /* 0x0000001f3a027819 */ /* 0x002fe800000006ff */
[----:B------:R1:W3:Y:S01]  /*71a0*/  SYNCS.PHASECHK.TRANS64.TRYWAIT P2, [R54+URZ+0x170], R2 ;  /* 0x00017002360075a7 */ /* 0x0002e200080411ff */
[----:B--2---:R-:W-:Y:S01]  /*71b0*/  @P6 SEL R66, RZ, 0x1, !P3 ;  /* 0x00000001ff426807 */ /* 0x004fe20005800000 */
[----:B-1----:R-:W-:Y:S06]  /*71c0*/  @!P6 BRA `(.L_x_119) ;  /* 0x000000000068e947 */ /* 0x002fec0003800000 */
[----:B------:R-:W-:Y:S01]  /*71d0*/  LOP3.LUT P6, RZ, R49, 0x40, RZ, 0xc0, !PT ;  /* 0x0000004031ff7812 */ /* 0x000fe200078cc0ff */
[C---:B------:R-:W-:Y:S01]  /*71e0*/  VIADD R3, R27.reuse, 0x300 ;  /* 0x000003001b037836 */ /* 0x040fe20000000000 */
[----:B------:R-:W-:Y:S01]  /*71f0*/  ISETP.NE.AND P1, PT, R66, RZ, PT ;  /* 0x000000ff4200720c */ /* 0x000fe20003f25270 */
[----:B------:R-:W-:Y:S01]  /*7200*/  BSSY B0, `(.L_x_120) ;  /* 0x000000d000007945 */ /* 0x000fe20003800000 */
[----:B------:R-:W-:Y:S01]  /*7210*/  PLOP3.LUT P0, PT, PT, PT, PT, 0x8, 0x80 ;  /* 0x000000000080781c */ /* 0x000fe20003f0e170 */
[----:B------:R-:W-:Y:S01]  /*7220*/  @P5 VIADD R4, R27, 0x310 ;  /* 0x000003101b045836 */ /* 0x000fe20000000000 */
[----:B------:R-:W-:Y:S02]  /*7230*/  @P5 PLOP3.LUT P0, PT, P6, PT, PT, 0x80, 0x8 ;  /* 0x000000000008581c */ /* 0x000fe4000370f070 */
[----:B------:R-:W-:Y:S02]  /*7240*/  CS2R R38, SRZ ;  /* 0x0000000000267805 */ /* 0x000fe4000001ff00 */
[----:B------:R-:W-:Y:S02]  /*7250*/  CS2R R36, SRZ ;  /* 0x0000000000247805 */ /* 0x000fe4000001ff00 */
[----:B------:R-:W-:Y:S02]  /*7260*/  CS2R R30, SRZ ;  /* 0x00000000001e7805 */ /* 0x000fe4000001ff00 */
[----:B------:R-:W-:Y:S05]  /*7270*/  CS2R R28, SRZ ;  /* 0x00000000001c7805 */ /* 0x000fea000001ff00 */
[----:B------:R-:W-:Y:S01]  /*7280*/  @P0 VIADD R4, R3, 0xfffffff0 ;  /* 0xfffffff003040836 */ /* 0x000fe20000000000 */
[----:B------:R-:W-:Y:S06]  /*7290*/  @P1 BRA `(.L_x_121) ;  /* 0x00000000000c1947 */ /* 0x000fec0003800000 */
[----:B------:R-:W-:Y:S04]  /*72a0*/  SHF.L.U32 R3, R67, 0x1f, RZ ;  /* 0x0000001f43037819 */ /* 0x000fe800000006ff */
[----:B------:R-:W1:Y:S02]  /*72b0*/  SYNCS.PHASECHK.TRANS64.TRYWAIT P0, [R0+URZ+0x110], R3 ;  /* 0x00011003000075a7 */ /* 0x000e6400080011ff */
[----:B-1----:R-:W-:Y:S05]  /*72c0*/  @!P0 BRA `(.L_x_122) ;  /* 0x0000002400448947 */ /* 0x002fea0003800000 */
.L_x_121:
[----:B------:R-:W-:Y:S05]  /*72d0*/  BSYNC B0 ;  /* 0x0000000000007941 */ /* 0x000fea0003800000 */
.L_x_120:
[----:B------:R-:W-:Y:S01]  /*72e0*/  UIADD3 UR4, UPT, UPT, UR47, 0x1, URZ ;  /* 0x000000012f047890 */ /* 0x000fe2000fffe0ff */
[----:B------:R-:W-:Y:S03]  /*72f0*/  ISETP.NE.AND P0, PT, R68, RZ, PT ;  /* 0x000000ff4400720c */ /* 0x000fe60003f05270 */
[----:B------:R-:W-:Y:S04]  /*7300*/  UISETP.NE.AND UP0, UPT, UR4, 0x3, UPT ;  /* 0x000000030400788c */ /* 0x000fe8000bf05270 */
[----:B------:R-:W-:Y:S02]  /*7310*/  USEL UR5, URZ, 0x1, UP0 ;  /* 0x00000001ff057887 */ /* 0x000fe40008000000 */
[----:B------:R-:W-:Y:S04]  /*7320*/  USEL UR4, UR4, URZ, UP0 ;  /* 0x000000ff04047287 */ /* 0x000fe80008000000 */
[----:B------:R2:W1:Y:S01]  /*7330*/  @P0 LDS.128 R36, [R4] ;  /* 0x0000000004240984 */ /* 0x0004620000000c00 */
[----:B------:R-:W-:Y:S01]  /*7340*/  LOP3.LUT R67, R67, UR5, RZ, 0x3c, !PT ;  /* 0x0000000543437c12 */ /* 0x000fe2000f8e3cff */
[----:B------:R-:W-:Y:S02]  /*7350*/  IMAD.U32 R64, RZ, RZ, UR4 ;  /* 0x00000004ff407e24 */ /* 0x000fe4000f8e00ff */
[----:B------:R2:W1:Y:S04]  /*7360*/  @P0 LDS.128 R28, [R27+0x300] ;  /* 0x000300001b1c0984 */ /* 0x0004680000000c00 */
.L_x_119:
[----:B------:R-:W-:Y:S05]  /*7370*/  BSYNC B1 ;  /* 0x0000000000017941 */ /* 0x000fea0003800000 */
.L_x_118:
[----:B-1----:R-:W-:Y:S04]  /*7380*/  SHF.R.U32.HI R0, RZ, 0x15, R25 ;  /* 0x00000015ff007819 */ /* 0x002fe80000011619 */
[----:B------:R-:W-:Y:S01]  /*7390*/  LOP3.LUT P0, RZ, R0, 0x3, R51, 0x48, !PT ;  /* 0x0000000300ff7812 */ /* 0x000fe20007804833 */
[----:B------:R-:W-:Y:S01]  /*73a0*/  @!UPT UIADD3 URZ, UPT, UPT, URZ, URZ, URZ ;  /* 0x000000fffffff290 */ /* 0x000fe2000fffe0ff */
[----:B---3--:R-:W-:Y:S11]  /*73b0*/  @P2 BRA `(.L_x_123) ;  /* 0x0000000000082947 */ /* 0x008ff60003800000 */
[----:B------:R-:W1:Y:S02]  /*73c0*/  SYNCS.PHASECHK.TRANS64.TRYWAIT P1, [R54+URZ+0x170], R2 ;  /* 0x00017002360075a7 */ /* 0x000e6400080211ff */
[----:B-1----:R-:W-:Y:S05]  /*73d0*/  @!P1 BRA `(.L_x_124) ;  /* 0x0000002400149947 */ /* 0x002fea0003800000 */
.L_x_123:
[----:B------:R-:W-:Y:S05]  /*73e0*/  @!P0 BRA `(.L_x_125) ;  /* 0x0000000000408947 */ /* 0x000fea0003800000 */
[----:B------:R-:W3:Y:S01]  /*73f0*/  LDCU.64 UR8, c[0x4][0x70] ;  /* 0x01000e00ff0877ac */ /* 0x000ee20008000a00 */
[----:B------:R-:W-:Y:S01]  /*7400*/  MOV R3, 0x0 ;  /* 0x0000000000037802 */ /* 0x000fe20000000f00 */
[----:B------:R-:W-:Y:S02]  /*7410*/  HFMA2 R12, -RZ, RZ, 0, 5.9604644775390625e-08 ;  /* 0x00000001ff0c7431 */ /* 0x000fe400000001ff */
[----:B------:R-:W-:Y:S02]  /*7420*/  IMAD.MOV.U32 R8, RZ, RZ, 0x192 ;  /* 0x00000192ff087424 */ /* 0x000fe400078e00ff */
[----:B------:R-:W-:Y:S01]  /*7430*/  IMAD.MOV.U32 R13, RZ, RZ, RZ ;  /* 0x000000ffff0d7224 */ /* 0x000fe200078e00ff */
[----:B------:R-:W5:Y:S01]  /*7440*/  LDCU.64 UR6, c[0x4][0x78] ;  /* 0x01000f00ff0677ac */ /* 0x000f620008000a00 */
[----:B-1----:R-:W1:Y:S01]  /*7450*/  LDC.64 R2, c[0x4][R3] ;  /* 0x0100000003027b82 */ /* 0x002e620000000a00 */
[----:B------:R-:W4:Y:S01]  /*7460*/  LDCU.64 UR4, c[0x4][0x10] ;  /* 0x01000200ff0477ac */ /* 0x000f220008000a00 */
[----:B---3--:R-:W-:Y:S01]  /*7470*/  MOV R5, UR9 ;  /* 0x0000000900057c02 */ /* 0x008fe20008000f00 */
[----:B--2---:R-:W-:Y:S01]  /*7480*/  IMAD.U32 R4, RZ, RZ, UR8 ;  /* 0x00000008ff047e24 */ /* 0x004fe2000f8e00ff */
[----:B-----5:R-:W-:Y:S01]  /*7490*/  MOV R7, UR7 ;  /* 0x0000000700077c02 */ /* 0x020fe20008000f00 */
[----:B------:R-:W-:Y:S01]  /*74a0*/  IMAD.U32 R6, RZ, RZ, UR6 ;  /* 0x00000006ff067e24 */ /* 0x000fe2000f8e00ff */
[----:B----4-:R-:W-:Y:S01]  /*74b0*/  MOV R11, UR5 ;  /* 0x00000005000b7c02 */ /* 0x010fe20008000f00 */
[----:B------:R-:W-:Y:S02]  /*74c0*/  IMAD.U32 R10, RZ, RZ, UR4 ;  /* 0x00000004ff0a7e24 */ /* 0x000fe4000f8e00ff */
[----:B------:R-:W-:Y:S07]  /*74d0*/  LEPC R20, `(.L_x_125) ;  /* 0x000000001014794e */ /* 0x000fee0000000000 */
[----:B-1----:R-:W-:Y:S05]  /*74e0*/  CALL.ABS.NOINC R2 ;  /* 0x0000000002007343 */ /* 0x002fea0003c00000 */
.L_x_125:
[----:B------:R-:W-:Y:S01]  /*74f0*/  SHF.L.U32 R3, R28, 0x10, RZ ;  /* 0x000000101c037819 */ /* 0x000fe200000006ff */
[----:B------:R-:W-:Y:S05]  /*7500*/  WARPSYNC.ALL ;  /* 0x0000000000007948 */ /* 0x000fea0003800000 */
[----:B------:R-:W-:Y:S01]  /*7510*/  R2UR UR4, R25 ;  /* 0x00000000190472ca */ /* 0x000fe200000e0000 */
[----:B------:R-:W-:Y:S01]  /*7520*/  BSSY.RECONVERGENT B0, `(.L_x_126) ;  /* 0x0000056000007945 */ /* 0x000fe20003800200 */
[C---:B------:R-:W-:Y:S02]  /*7530*/  SHF.L.U32 R20, R29.reuse, 0x10, RZ ;  /* 0x000000101d147819 */ /* 0x040fe400000006ff */
[----:B------:R-:W-:Y:S02]  /*7540*/  LOP3.LUT R21, R29, 0xffff0000, RZ, 0xc0, !PT ;  /* 0xffff00001d157812 */ /* 0x000fe400078ec0ff */
[----:B------:R-:W-:Y:S02]  /*7550*/  MOV R62, 0x10 ;  /* 0x00000010003e7802 */ /* 0x000fe40000000f00 */
[----:B------:R-:W-:Y:S02]  /*7560*/  LOP3.LUT P6, RZ, R49, 0x40, RZ, 0xc0, !PT ;  /* 0x0000004031ff7812 */ /* 0x000fe400078cc0ff */
[----:B------:R-:W-:Y:S02]  /*7570*/  ISETP.NE.AND P0, PT, R59, RZ, PT ;  /* 0x000000ff3b00720c */ /* 0x000fe40003f05270 */
[----:B------:R-:W-:Y:S01]  /*7580*/  SEL R62, R62, 0xfffffff0, !P6 ;  /* 0xfffffff03e3e7807 */ /* 0x000fe20007000000 */
[----:B--2---:R-:W4:Y:S02]  /*7590*/  LDTM.x16 R4, tmem[UR4] ;  /* 0x00000004000479ee */ /* 0x004f240008240000 */
[----:B----4-:R-:W-:Y:S01]  /*75a0*/  FMUL R0, R24, R4 ;  /* 0x0000000418007220 */ /* 0x010fe20000400000 */
[----:B------:R-:W-:Y:S01]  /*75b0*/  LOP3.LUT R4, R28, 0xffff0000, RZ, 0xc0, !PT ;  /* 0xffff00001c047812 */ /* 0x000fe200078ec0ff */
[C---:B-1----:R-:W-:Y:S01]  /*75c0*/  FMUL R2, R24.reuse, R5 ;  /* 0x0000000518027220 */ /* 0x042fe20000400000 */
[----:B------:R-:W-:Y:S01]  /*75d0*/  FMUL R7, R24, R7 ;  /* 0x0000000718077220 */ /* 0x000fe20000400000 */
[----:B------:R-:W-:Y:S01]  /*75e0*/  FFMA R0, R26, R3, R0 ;  /* 0x000000031a007223 */ /* 0x000fe20000000000 */
[----:B------:R-:W-:Y:S01]  /*75f0*/  FMUL R3, R24, R6 ;  /* 0x0000000618037220 */ /* 0x000fe20000400000 */
[----:B------:R-:W-:Y:S01]  /*7600*/  FFMA R2, R26, R4, R2 ;  /* 0x000000041a027223 */ /* 0x000fe20000000002 */
[C---:B------:R-:W-:Y:S01]  /*7610*/  FMUL R4, R24.reuse, R8 ;  /* 0x0000000818047220 */ /* 0x040fe20000400000 */
[C---:B------:R-:W-:Y:S01]  /*7620*/  FMUL R8, R24.reuse, R12 ;  /* 0x0000000c18087220 */ /* 0x040fe20000400000 */
[----:B------:R-:W-:Y:S01]  /*7630*/  FMUL R12, R24, R16 ;  /* 0x00000010180c7220 */ /* 0x000fe20000400000 */
[----:B------:R-:W-:Y:S01]  /*7640*/  SHF.L.U32 R16, R30, 0x10, RZ ;  /* 0x000000101e107819 */ /* 0x000fe200000006ff */
[----:B------:R-:W-:Y:S01]  /*7650*/  FFMA R3, R26, R20, R3 ;  /* 0x000000141a037223 */ /* 0x000fe20000000003 */
[----:B------:R-:W-:Y:S01]  /*7660*/  F2FP.BF16.F32.PACK_AB R32, R2, R0 ;  /* 0x000000000220723e */ /* 0x000fe200000010ff */
[----:B------:R-:W-:Y:S01]  /*7670*/  FFMA R7, R26, R21, R7 ;  /* 0x000000151a077223 */ /* 0x000fe20000000007 */
[----:B------:R-:W-:Y:S01]  /*7680*/  LOP3.LUT R0, R30, 0xffff0000, RZ, 0xc0, !PT ;  /* 0xffff00001e007812 */ /* 0x000fe200078ec0ff */
[----:B------:R-:W-:Y:S01]  /*7690*/  FMUL R5, R24, R9 ;  /* 0x0000000918057220 */ /* 0x000fe20000400000 */
[C---:B------:R-:W-:Y:S01]  /*76a0*/  SHF.L.U32 R2, R31.reuse, 0x10, RZ ;  /* 0x000000101f027819 */ /* 0x040fe200000006ff */
[----:B------:R-:W-:Y:S01]  /*76b0*/  FFMA R4, R26, R16, R4 ;  /* 0x000000101a047223 */ /* 0x000fe20000000004 */
[----:B------:R-:W-:Y:S01]  /*76c0*/  LOP3.LUT R16, R31, 0xffff0000, RZ, 0xc0, !PT ;  /* 0xffff00001f107812 */ /* 0x000fe200078ec0ff */
[----:B------:R-:W-:Y:S01]  /*76d0*/  FMUL R6, R24, R10 ;  /* 0x0000000a18067220 */ /* 0x000fe20000400000 */
[----:B------:R-:W-:Y:S01]  /*76e0*/  F2FP.BF16.F32.PACK_AB R33, R7, R3 ;  /* 0x000000030721723e */ /* 0x000fe200000010ff */
[----:B------:R-:W-:Y:S01]  /*76f0*/  FFMA R5, R26, R0, R5 ;  /* 0x000000001a057223 */ /* 0x000fe20000000005 */
[----:B------:R-:W-:Y:S01]  /*7700*/  SHF.L.U32 R0, R36, 0x10, RZ ;  /* 0x0000001024007819 */ /* 0x000fe200000006ff */
[----:B------:R-:W-:Y:S01]  /*7710*/  FMUL R11, R24, R11 ;  /* 0x0000000b180b7220 */ /* 0x000fe20000400000 */
[----:B------:R-:W-:Y:S01]  /*7720*/  FFMA R6, R26, R2, R6 ;  /* 0x000000021a067223 */ /* 0x000fe20000000006 */
[----:B------:R-:W-:Y:S01]  /*7730*/  LOP3.LUT R2, R36, 0xffff0000, RZ, 0xc0, !PT ;  /* 0xffff000024027812 */ /* 0x000fe200078ec0ff */
[----:B------:R-:W-:Y:S01]  /*7740*/  FMUL R9, R24, R13 ;  /* 0x0000000d18097220 */ /* 0x000fe20000400000 */
[C---:B------:R-:W-:Y:S01]  /*7750*/  FFMA R11, R26.reuse, R16, R11 ;  /* 0x000000101a0b7223 */ /* 0x040fe2000000000b */
[C---:B------:R-:W-:Y:S01]  /*7760*/  SHF.L.U32 R3, R37.reuse, 0x10, RZ ;  /* 0x0000001025037819 */ /* 0x040fe200000006ff */
[----:B------:R-:W-:Y:S01]  /*7770*/  FFMA R8, R26, R0, R8 ;  /* 0x000000001a087223 */ /* 0x000fe20000000008 */
[C---:B------:R-:W-:Y:S01]  /*7780*/  FMUL R10, R24.reuse, R14 ;  /* 0x0000000e180a7220 */ /* 0x040fe20000400000 */
[----:B------:R-:W-:Y:S01]  /*7790*/  LOP3.LUT R0, R37, 0xffff0000, RZ, 0xc0, !PT ;  /* 0xffff000025007812 */ /* 0x000fe200078ec0ff */
[----:B------:R-:W-:Y:S01]  /*77a0*/  FMUL R15, R24, R15 ;  /* 0x0000000f180f7220 */ /* 0x000fe20000400000 */
[C---:B------:R-:W-:Y:S01]  /*77b0*/  FFMA R9, R26.reuse, R2, R9 ;  /* 0x000000021a097223 */ /* 0x040fe20000000009 */
[----:B------:R-:W-:Y:S01]  /*77c0*/  FFMA R10, R26, R3, R10 ;  /* 0x000000031a0a7223 */ /* 0x000fe2000000000a */
[----:B------:R-:W-:Y:S01]  /*77d0*/  SHF.L.U32 R2, R38, 0x10, RZ ;  /* 0x0000001026027819 */ /* 0x000fe200000006ff */
[----:B------:R-:W-:Y:S01]  /*77e0*/  FFMA R15, R26, R0, R15 ;  /* 0x000000001a0f7223 */ /* 0x000fe2000000000f */
[----:B------:R-:W-:Y:S01]  /*77f0*/  F2FP.BF16.F32.PACK_AB R34, R5, R4 ;  /* 0x000000040522723e */ /* 0x000fe200000010ff */
[----:B------:R-:W-:Y:S01]  /*7800*/  FMUL R13, R24, R17 ;  /* 0x00000011180d7220 */ /* 0x000fe20000400000 */
[----:B------:R-:W-:Y:S01]  /*7810*/  LOP3.LUT R3, R38, 0xffff0000, RZ, 0xc0, !PT ;  /* 0xffff000026037812 */ /* 0x000fe200078ec0ff */
[C---:B------:R-:W-:Y:S01]  /*7820*/  FMUL R14, R24.reuse, R18 ;  /* 0x00000012180e7220 */ /* 0x040fe20000400000 */
[C---:B------:R-:W-:Y:S01]  /*7830*/  SHF.L.U32 R4, R39.reuse, 0x10, RZ ;  /* 0x0000001027047819 */ /* 0x040fe200000006ff */
[----:B------:R-:W-:Y:S01]  /*7840*/  FMUL R19, R24, R19 ;  /* 0x0000001318137220 */ /* 0x000fe20000400000 */
[----:B------:R-:W-:Y:S01]  /*7850*/  LOP3.LUT R0, R39, 0xffff0000, RZ, 0xc0, !PT ;  /* 0xffff000027007812 */ /* 0x000fe200078ec0ff */
[C---:B------:R-:W-:Y:S01]  /*7860*/  FFMA R12, R26.reuse, R2, R12 ;  /* 0x000000021a0c7223 */ /* 0x040fe2000000000c */
[----:B------:R-:W-:Y:S01]  /*7870*/  F2FP.BF16.F32.PACK_AB R35, R11, R6 ;  /* 0x000000060b23723e */ /* 0x000fe200000010ff */
[C---:B------:R-:W-:Y:S01]  /*7880*/  FFMA R13, R26.reuse, R3, R13 ;  /* 0x000000031a0d7223 */ /* 0x040fe2000000000d */
[C---:B------:R-:W-:Y:S01]  /*7890*/  FFMA R14, R26.reuse, R4, R14 ;  /* 0x000000041a0e7223 */ /* 0x040fe2000000000e */
[----:B------:R-:W-:Y:S01]  /*78a0*/  FFMA R19, R26, R0, R19 ;  /* 0x000000001a137223 */ /* 0x000fe20000000013 */
[----:B------:R-:W-:Y:S01]  /*78b0*/  F2FP.BF16.F32.PACK_AB R8, R9, R8 ;  /* 0x000000080908723e */ /* 0x000fe200000010ff */
[----:B------:R1:W-:Y:S01]  /*78c0*/  STS.128 [R27+0x300], R32 ;  /* 0x000300201b007388 */ /* 0x0003e20000000c00 */
[----:B------:R-:W-:Y:S02]  /*78d0*/  F2FP.BF16.F32.PACK_AB R9, R15, R10 ;  /* 0x0000000a0f09723e */ /* 0x000fe400000010ff */
[----:B------:R-:W-:Y:S02]  /*78e0*/  F2FP.BF16.F32.PACK_AB R10, R13, R12 ;  /* 0x0000000c0d0a723e */ /* 0x000fe400000010ff */
[----:B------:R-:W-:Y:S02]  /*78f0*/  F2FP.BF16.F32.PACK_AB R11, R19, R14 ;  /* 0x0000000e130b723e */ /* 0x000fe400000010ff */
[----:B------:R-:W-:Y:S05]  /*7900*/  IADD3 R0, PT, PT, R27, R62, RZ ;  /* 0x0000003e1b007210 */ /* 0x000fea0007ffe0ff */
[----:B------:R1:W-:Y:S01]  /*7910*/  STS.128 [R0+0x300], R8 ;  /* 0x0003000800007388 */ /* 0x0003e20000000c00 */
[----:B------:R-:W-:Y:S01]  /*7920*/  @!PT LDS RZ, [RZ] ;  /* 0x00000000fffff984 */ /* 0x000fe20000000800 */
[----:B------:R-:W-:Y:S01]  /*7930*/  @!PT LDS RZ, [RZ] ;  /* 0x00000000fffff984 */ /* 0x000fe20000000800 */
[----:B------:R-:W-:Y:S01]  /*7940*/  @!PT LDS RZ, [RZ] ;  /* 0x00000000fffff984 */ /* 0x000fe20000000800 */
[----:B------:R-:W-:Y:S01]  /*7950*/  @!PT LDS RZ, [RZ] ;  /* 0x00000000fffff984 */ /* 0x000fe20000000800 */
[----:B------:R2:W-:Y:S07]  /*7960*/  MEMBAR.ALL.CTA ;  /* 0x0000000000007992 */ /* 0x0005ee0000008000 */
[----:B--2---:R-:W2:Y:S02]  /*7970*/  FENCE.VIEW.ASYNC.S ;  /* 0x00000000000073c6 */ /* 0x004ea40000000000 */
[----:B--2---:R-:W-:Y:S06]  /*7980*/  BAR.SYNC.DEFER_BLOCKING 0x1, 0x80 ;  /* 0x0042000000007b1d */ /* 0x004fec0000010000 */
[----:B------:R-:W-:Y:S05]  /*7990*/  @P0 BRA `(.L_x_127) ;  /* 0x0000000000380947 */ /* 0x000fea0003800000 */
[----:B------:R-:W2:Y:S01]  /*79a0*/  LDCU.64 UR6, c[0x0][0x348] ;  /* 0x00006900ff0677ac */ /* 0x000ea20008000a00 */
[----:B------:R-:W-:Y:S01]  /*79b0*/  R2UR UR5, R63 ;  /* 0x000000003f0572ca */ /* 0x000fe200000e0000 */
[----:B------:R-:W-:Y:S01]  /*79c0*/  UMOV UR51, UR36 ;  /* 0x0000002400337c82 */ /* 0x000fe20008000000 */
[----:B------:R-:W-:Y:S01]  /*79d0*/  UIADD3 UR9, UPT, UPT, UR49, 0x20, URZ ;  /* 0x0000002031097890 */ /* 0x000fe2000fffe0ff */
[----:B------:R-:W-:Y:S01]  /*79e0*/  UMOV UR10, UR50 ;  /* 0x00000032000a7c82 */ /* 0x000fe20008000000 */
[----:B------:R-:W-:Y:S09]  /*79f0*/  UMOV UR11, UR36 ;  /* 0x00000024000b7c82 */ /* 0x000ff20008000000 */
[----:B------:R-:W-:Y:S02]  /*7a00*/  UIADD3 UR5, UPT, UPT, UR45, UR5, URZ ;  /* 0x000000052d057290 */ /* 0x000fe4000fffe0ff */
[----:B--2---:R-:W-:Y:S02]  /*7a10*/  UIADD3 UR4, UP0, UPT, UR6, 0x680, URZ ;  /* 0x0000068006047890 */ /* 0x004fe4000ff1e0ff */
[----:B------:R-:W-:Y:S02]  /*7a20*/  UIADD3 UR48, UPT, UPT, UR5, 0x300, URZ ;  /* 0x0000030005307890 */ /* 0x000fe4000fffe0ff */
[----:B------:R-:W-:Y:S02]  /*7a30*/  UIADD3 UR8, UPT, UPT, UR5, 0xb00, URZ ;  /* 0x00000b0005087890 */ /* 0x000fe4000fffe0ff */
[----:B------:R-:W-:Y:S09]  /*7a40*/  UIADD3.X UR5, UPT, UPT, URZ, UR7, URZ, UP0, !UPT ;  /* 0x00000007ff057290 */ /* 0x000ff200087fe4ff */
[----:B------:R2:W-:Y:S01]  /*7a50*/  UTMASTG.3D [UR48], [UR4] ;  /* 0x00000030040073b5 */ /* 0x0005e20008010000 */
[----:B------:R2:W-:Y:S02]  /*7a60*/  UTMASTG.3D [UR8], [UR4] ;  /* 0x00000008040073b5 */ /* 0x0005e40008010000 */
[----:B--2---:R0:W-:Y:S02]  /*7a70*/  UTMACMDFLUSH ;  /* 0x00000000000079b7 */ /* 0x0041e40000000000 */
.L_x_127:
[----:B------:R-:W-:Y:S05]  /*7a80*/  BSYNC.RECONVERGENT B0 ;  /* 0x0000000000007941 */ /* 0x000fea0003800200 */
.L_x_126:
[----:B------:R-:W-:Y:S01]  /*7a90*/  UIADD3 UR46, UPT, UPT, UR47, 0x1, URZ ;  /* 0x000000012f2e7890 */ /* 0x000fe2000fffe0ff */
[----:B------:R-:W-:Y:S03]  /*7aa0*/  BSSY.RECONVERGENT B0, `(.L_x_128) ;  /* 0x0000005000007945 */ /* 0x000fe60003800200 */
[----:B------:R-:W-:Y:S04]  /*7ab0*/  UISETP.NE.AND UP0, UPT, UR46, 0x3, UPT ;  /* 0x000000032e00788c */ /* 0x000fe8000bf05270 */
[----:B------:R-:W-:Y:S01]  /*7ac0*/  USEL UR44, UR46, URZ, UP0 ;  /* 0x000000ff2e2c7287 */ /* 0x000fe20008000000 */
[----:B------:R-:W-:Y:S11]  /*7ad0*/  @P0 BRA `(.L_x_129) ;  /* 0x0000000000040947 */ /* 0x000ff60003800000 */
[----:B------:R-:W-:Y:S04]  /*7ae0*/  DEPBAR.LE SB0, 0x1 ;  /* 0x000080400000791a */ /* 0x000fe80000000000 */
.L_x_129:
[----:B------:R-:W-:Y:S05]  /*7af0*/  BSYNC.RECONVERGENT B0 ;  /* 0x0000000000007941 */ /* 0x000fea0003800200 */
.L_x_128:
[----:B------:R-:W-:Y:S01]  /*7b00*/  BAR.SYNC.DEFER_BLOCKING 0x1, 0x80 ;  /* 0x0042000000007b1d */ /* 0x000fe20000010000 */
[----:B------:R-:W-:Y:S01]  /*7b10*/  ISETP.NE.AND P1, PT, R61, RZ, PT ;  /* 0x000000ff3d00720c */ /* 0x000fe20003f25270 */
[----:B------:R-:W-:Y:S01]  /*7b20*/  UISETP.NE.AND UP0, UPT, UR53, URZ, UPT ;  /* 0x000000ff3500728c */ /* 0x000fe2000bf05270 */
[----:B------:R-:W-:Y:S11]  /*7b30*/  LEA R3, R64, UR45, 0x3 ;  /* 0x0000002d40037c11 */ /* 0x000ff6000f8e18ff */
[----:B------:R-:W-:Y:S01]  /*7b40*/  @P1 SHF.L.U32 R4, R67, 0x1f, RZ ;  /* 0x0000001f43041819 */ /* 0x000fe200000006ff */
[----:B------:R-:W-:Y:S06]  /*7b50*/  BRA.U !UP0, `(.L_x_130) ;  /* 0x0000000108247547 */ /* 0x000fec000b800000 */
[----:B-1----:R-:W1:Y:S01]  /*7b60*/  S2R R0, SR_CgaCtaId ;  /* 0x0000000000007919 */ /* 0x002e620000008800 */
[----:B------:R-:W-:Y:S01]  /*7b70*/  IMAD.U32 R2, RZ, RZ, UR52 ;  /* 0x00000034ff027e24 */ /* 0x000fe2000f8e00ff */
[----:B------:R-:W-:Y:S04]  /*7b80*/  UIADD3 UR4, UPT, UPT, UR52, 0x1, URZ ;  /* 0x0000000134047890 */ /* 0x000fe8000fffe0ff */
[----:B------:R-:W-:Y:S01]  /*7b90*/  @P1 LEA R2, R2, UR45, 0x3 ;  /* 0x0000002d02021c11 */ /* 0x000fe2000f8e18ff */
[----:B------:R-:W-:Y:S04]  /*7ba0*/  UISETP.NE.AND UP0, UPT, UR4, 0x3, UPT ;  /* 0x000000030400788c */ /* 0x000fe8000bf05270 */
[----:B------:R-:W-:Y:S01]  /*7bb0*/  @P1 VIADD R2, R2, 0x128 ;  /* 0x0000012802021836 */ /* 0x000fe20000000000 */
[----:B------:R-:W-:Y:S04]  /*7bc0*/  USEL UR52, UR4, URZ, UP0 ;  /* 0x000000ff04347287 */ /* 0x000fe80008000000 */
[----:B-1----:R-:W-:Y:S04]  /*7bd0*/  @P1 PRMT R0, R0, 0x654, R2 ;  /* 0x0000065400001816 */ /* 0x002fe80000000002 */
[----:B------:R2:W-:Y:S04]  /*7be0*/  @P1 SYNCS.ARRIVE.TRANS64.RED.A1T0 RZ, [R0+URZ], RZ ;  /* 0x000000ff00ff19a7 */ /* 0x0005e800081004ff */
.L_x_130:
[----:B------:R-:W3:Y:S01]  /*7bf0*/  @P1 SYNCS.PHASECHK.TRANS64.TRYWAIT P0, [R3+URZ+0x110], R4 ;  /* 0x00011004030015a7 */ /* 0x000ee200080011ff */
[----:B------:R-:W-:Y:S01]  /*7c00*/  BSSY B1, `(.L_x_131) ;  /* 0x0000012000017945 */ /* 0x000fe20003800000 */
[----:B---3--:R-:W-:Y:S03]  /*7c10*/  @P1 SEL R66, RZ, 0x1, !P0 ;  /* 0x00000001ff421807 */ /* 0x008fe60004000000 */
[----:B------:R-:W-:Y:S05]  /*7c20*/  @!P1 BRA `(.L_x_132) ;  /* 0x00000000003c9947 */ /* 0x000fea0003800000 */
[----:B------:R-:W-:Y:S01]  /*7c30*/  ISETP.NE.AND P1, PT, R68, RZ, PT ;  /* 0x000000ff4400720c */ /* 0x000fe20003f25270 */
[----:B------:R-:W-:Y:S01]  /*7c40*/  BSSY B0, `(.L_x_133) ;  /* 0x0000009000007945 */ /* 0x000fe20003800000 */
[----:B------:R-:W-:Y:S11]  /*7c50*/  ISETP.NE.AND P0, PT, R66, RZ, PT ;  /* 0x000000ff4200720c */ /* 0x000ff60003f05270 */
[----:B------:R-:W-:Y:S05]  /*7c60*/  @P1 IMAD R64, R64, 0x1000, R65 ;  /* 0x0000100040401824 */ /* 0x000fea00078e0241 */
[----:B-12---:R-:W-:Y:S05]  /*7c70*/  @P1 IADD3 R0, PT, PT, R64, UR45, RZ ;  /* 0x0000002d40001c10 */ /* 0x006fea000fffe0ff */
[----:B------:R-:W-:Y:S01]  /*7c80*/  @P1 IMAD.IADD R0, R62, 0x1, R0 ;  /* 0x000000013e001824 */ /* 0x000fe200078e0200 */
[----:B------:R-:W-:Y:S06]  /*7c90*/  @P0 BRA `(.L_x_134) ;  /* 0x00000000000c0947 */ /* 0x000fec0003800000 */
[----:B------:R-:W-:Y:S04]  /*7ca0*/  SHF.L.U32 R67, R67, 0x1f, RZ ;  /* 0x0000001f43437819 */ /* 0x000fe800000006ff */
[----:B------:R-:W1:Y:S02]  /*7cb0*/  SYNCS.PHASECHK.TRANS64.TRYWAIT P0, [R3+URZ+0x110], R67 ;  /* 0x00011043030075a7 */ /* 0x000e6400080011ff */
[----:B-1----:R-:W-:Y:S05]  /*7cc0*/  @!P0 BRA `(.L_x_135) ;  /* 0x0000001800ec8947 */ /* 0x002fea0003800000 */
.L_x_134:
[----:B------:R-:W-:Y:S05]  /*7cd0*/  BSYNC B0 ;  /* 0x0000000000007941 */ /* 0x000fea0003800000 */
.L_x_133:
[----:B------:R-:W-:Y:S11]  /*7ce0*/  ISETP.NE.AND P0, PT, R68, RZ, PT ;  /* 0x000000ff4400720c */ /* 0x000ff60003f05270 */
[----:B------:R-:W-:Y:S02]  /*7cf0*/  @!UPT UIADD3 URZ, UPT, UPT, URZ, URZ, URZ ;  /* 0x000000fffffff290 */ /* 0x000fe4000fffe0ff */
[----:B------:R3:W4:Y:S04]  /*7d00*/  @P0 LDS.128 R28, [R64+UR45+0x300] ;  /* 0x0003002d401c0984 */ /* 0x0007280008000c00 */
[----:B------:R3:W2:Y:S02]  /*7d10*/  @P0 LDS.128 R36, [R0+0x300] ;  /* 0x0003000000240984 */ /* 0x0006a40000000c00 */
.L_x_132:
[----:B------:R-:W-:Y:S05]  /*7d20*/  BSYNC B1 ;  /* 0x0000000000017941 */ /* 0x000fea0003800000 */
.L_x_131:
[----:B-123--:R-:W-:Y:S05]  /*7d30*/  VIADD R0, R25, 0x10 ;  /* 0x0000001019007836 */ /* 0x00efea0000000000 */
[----:B------:R-:W-:Y:S04]  /*7d40*/  SHF.R.U32.HI R0, RZ, 0x15, R0 ;  /* 0x00000015ff007819 */ /* 0x000fe80000011600 */
[----:B------:R-:W-:Y:S11]  /*7d50*/  LOP3.LUT P0, RZ, R0, 0x3, R51, 0x48, !PT ;  /* 0x0000000300ff7812 */ /* 0x000ff60007804833 */
[----:B------:R-:W-:Y:S02]  /*7d60*/  @!UPT UIADD3 URZ, UPT, UPT, URZ, URZ, URZ ;  /* 0x000000fffffff290 */ /* 0x000fe4000fffe0ff */
[----:B------:R-:W-:Y:S05]  /*7d70*/  @!P0 BRA `(.L_x_136) ;  /* 0x0000000000408947 */ /* 0x000fea0003800000 */
[----:B------:R-:W1:Y:S01]  /*7d80*/  LDCU.64 UR8, c[0x4][0x70] ;  /* 0x01000e00ff0877ac */ /* 0x000e620008000a00 */
[----:B------:R-:W-:Y:S01]  /*7d90*/  MOV R3, 0x0 ;  /* 0x0000000000037802 */ /* 0x000fe20000000f00 */
[----:B------:R-:W-:Y:S02]  /*7da0*/  HFMA2 R12, -RZ, RZ, 0, 5.9604644775390625e-08 ;  /* 0x00000001ff0c7431 */ /* 0x000fe400000001ff */
[----:B------:R-:W-:Y:S02]  /*7db0*/  IMAD.MOV.U32 R8, RZ, RZ, 0x192 ;  /* 0x00000192ff087424 */ /* 0x000fe400078e00ff */
[----:B------:R-:W-:Y:S01]  /*7dc0*/  IMAD.MOV.U32 R13, RZ, RZ, RZ ;  /* 0x000000ffff0d7224 */ /* 0x000fe200078e00ff */
[----:B------:R-:W2:Y:S01]  /*7dd0*/  LDCU.64 UR6, c[0x4][0x78] ;  /* 0x01000f00ff0677ac */ /* 0x000ea20008000a00 */
[----:B------:R-:W3:Y:S01]  /*7de0*/  LDC.64 R2, c[0x4][R3] ;  /* 0x0100000003027b82 */ /* 0x000ee20000000a00 */
[----:B------:R-:W5:Y:S01]  /*7df0*/  LDCU.64 UR4, c[0x4][0x10] ;  /* 0x01000200ff0477ac */ /* 0x000f620008000a00 */
[----:B-1----:R-:W-:Y:S01]  /*7e00*/  MOV R5, UR9 ;  /* 0x0000000900057c02 */ /* 0x002fe20008000f00 */
[----:B------:R-:W-:Y:S01]  /*7e10*/  IMAD.U32 R4, RZ, RZ, UR8 ;  /* 0x00000008ff047e24 */ /* 0x000fe2000f8e00ff */
[----:B--2---:R-:W-:Y:S01]  /*7e20*/  MOV R7, UR7 ;  /* 0x0000000700077c02 */ /* 0x004fe20008000f00 */
[----:B------:R-:W-:Y:S01]  /*7e30*/  IMAD.U32 R6, RZ, RZ, UR6 ;  /* 0x00000006ff067e24 */ /* 0x000fe2000f8e00ff */
[----:B-----5:R-:W-:Y:S01]  /*7e40*/  MOV R11, UR5 ;  /* 0x00000005000b7c02 */ /* 0x020fe20008000f00 */
[----:B------:R-:W-:Y:S02]  /*7e50*/  IMAD.U32 R10, RZ, RZ, UR4 ;  /* 0x00000004ff0a7e24 */ /* 0x000fe4000f8e00ff */
[----:B------:R-:W-:Y:S07]  /*7e60*/  LEPC R20, `(.L_x_136) ;  /* 0x000000001014794e */ /* 0x000fee0000000000 */
[----:B---34-:R-:W-:Y:S05]  /*7e70*/  CALL.ABS.NOINC R2 ;  /* 0x0000000002007343 */ /* 0x018fea0003c00000 */
.L_x_136:
[----:B------:R-:W-:Y:S01]  /*7e80*/  ISETP.NE.AND P0, PT, R59, RZ, PT ;  /* 0x000000ff3b00720c */ /* 0x000fe20003f05270 */
[----:B------:R-:W-:Y:S05]  /*7e90*/  WARPSYNC.ALL ;  /* 0x0000000000007948 */ /* 0x000fea0003800000 */
[----:B------:R-:W-:Y:S01]  /*7ea0*/  R2UR UR4, R25 ;  /* 0x00000000190472ca */ /* 0x000fe200000e0000 */
[----:B------:R-:W-:Y:S01]  /*7eb0*/  BSSY.RECONVERGENT B0, `(.L_x_137) ;  /* 0x000005b000007945 */ /* 0x000fe20003800200 */
[C---:B----4-:R-:W-:Y:S02]  /*7ec0*/  SHF.L.U32 R0, R28.reuse, 0x10, RZ ;  /* 0x000000101c007819 */ /* 0x050fe400000006ff */
[----:B------:R-:W-:Y:S02]  /*7ed0*/  LOP3.LUT R2, R28, 0xffff0000, RZ, 0xc0, !PT ;  /* 0xffff00001c027812 */ /* 0x000fe400078ec0ff */
[C---:B------:R-:W-:Y:S02]  /*7ee0*/  SHF.L.U32 R20, R29.reuse, 0x10, RZ ;  /* 0x000000101d147819 */ /* 0x040fe400000006ff */
[----:B------:R-:W-:Y:S02]  /*7ef0*/  LOP3.LUT R21, R29, 0xffff0000, RZ, 0xc0, !PT ;  /* 0xffff00001d157812 */ /* 0x000fe400078ec0ff */
[C---:B------:R-:W-:Y:S02]  /*7f00*/  SHF.L.U32 R25, R30.reuse, 0x10, RZ ;  /* 0x000000101e197819 */ /* 0x040fe400000006ff */
[----:B------:R-:W-:Y:S01]  /*7f10*/  LOP3.LUT R27, R30, 0xffff0000, RZ, 0xc0, !PT ;  /* 0xffff00001e1b7812 */ /* 0x000fe200078ec0ff */
[----:B------:R-:W1:Y:S01]  /*7f20*/  LDTM.x16 R4, tmem[UR4+0x10] ;  /* 0x00001004000479ee */ /* 0x000e620008240000 */
[C---:B------:R-:W-:Y:S01]  /*7f30*/  SHF.L.U32 R28, R31.reuse, 0x10, RZ ;  /* 0x000000101f1c7819 */ /* 0x040fe200000006ff */
[----:B------:R-:W-:Y:S01]  /*7f40*/  NOP ;  /* 0x0000000000007918 */ /* 0x000fe20000000000 */
[----:B------:R-:W-:Y:S02]  /*7f50*/  LOP3.LUT R29, R31, 0xffff0000, RZ, 0xc0, !PT ;  /* 0xffff00001f1d7812 */ /* 0x000fe400078ec0ff */
[C---:B------:R-:W-:Y:S02]  /*7f60*/  SHF.L.U32 R30, R36.reuse, 0x10, RZ ;  /* 0x00000010241e7819 */ /* 0x040fe400000006ff */
[----:B------:R-:W-:Y:S02]  /*7f70*/  LOP3.LUT R31, R36, 0xffff0000, RZ, 0xc0, !PT ;  /* 0xffff0000241f7812 */ /* 0x000fe400078ec0ff */
[C---:B------:R-:W-:Y:S02]  /*7f80*/  SHF.L.U32 R32, R37.reuse, 0x10, RZ ;  /* 0x0000001025207819 */ /* 0x040fe400000006ff */
[----:B------:R-:W-:Y:S02]  /*7f90*/  LOP3.LUT R33, R37, 0xffff0000, RZ, 0xc0, !PT ;  /* 0xffff000025217812 */ /* 0x000fe400078ec0ff */
[C---:B------:R-:W-:Y:S02]  /*7fa0*/  SHF.L.U32 R34, R38.reuse, 0x10, RZ ;  /* 0x0000001026227819 */ /* 0x040fe400000006ff */
[----:B------:R-:W-:Y:S02]  /*7fb0*/  LOP3.LUT R35, R38, 0xffff0000, RZ, 0xc0, !PT ;  /* 0xffff000026237812 */ /* 0x000fe400078ec0ff */
[----:B------:R-:W-:Y:S02]  /*7fc0*/  IADD3 R54, PT, PT, R54, 0x190, RZ ;  /* 0x0000019036367810 */ /* 0x000fe40007ffe0ff */
[C---:B------:R-:W-:Y:S02]  /*7fd0*/  SHF.L.U32 R36, R39.reuse, 0x10, RZ ;  /* 0x0000001027247819 */ /* 0x040fe400000006ff */
[----:B------:R-:W-:Y:S02]  /*7fe0*/  LOP3.LUT R54, R54, 0xfefffff8, RZ, 0xc0, !PT ;  /* 0xfefffff836367812 */ /* 0x000fe400078ec0ff */
[----:B------:R-:W-:Y:S01]  /*7ff0*/  LOP3.LUT R37, R39, 0xffff0000, RZ, 0xc0, !PT ;  /* 0xffff000027257812 */ /* 0x000fe200078ec0ff */
[C---:B-1----:R-:W-:Y:S01]  /*8000*/  FMUL R4, R24.reuse, R4 ;  /* 0x0000000418047220 */ /* 0x042fe20000400000 */
[----:B------:R1:W-:Y:S01]  /*8010*/  SYNCS.ARRIVE.TRANS64.RED.A1T0 RZ, [R54+URZ], RZ ;  /* 0x000000ff36ff79a7 */ /* 0x0003e200081004ff */
[C---:B------:R-:W-:Y:S01]  /*8020*/  FMUL R5, R24.reuse, R5 ;  /* 0x0000000518057220 */ /* 0x040fe20000400000 */
[----:B------:R-:W-:Y:S01]  /*8030*/  FMUL R6, R24, R6 ;  /* 0x0000000618067220 */ /* 0x000fe20000400000 */
[----:B------:R-:W-:Y:S01]  /*8040*/  FFMA R4, R26, R0, R4 ;  /* 0x000000001a047223 */ /* 0x000fe20000000004 */
[----:B------:R-:W-:Y:S01]  /*8050*/  FMUL R0, R24, R7 ;  /* 0x0000000718007220 */ /* 0x000fe20000400000 */
[C---:B------:R-:W-:Y:S01]  /*8060*/  FFMA R5, R26.reuse, R2, R5 ;  /* 0x000000021a057223 */ /* 0x040fe20000000005 */
[----:B------:R-:W-:Y:S01]  /*8070*/  FFMA R6, R26, R20, R6 ;  /* 0x000000141a067223 */ /* 0x000fe20000000006 */
[----:B------:R-:W-:Y:S01]  /*8080*/  FMUL R2, R24, R8 ;  /* 0x0000000818027220 */ /* 0x000fe20000400000 */
[----:B------:R-:W-:Y:S01]  /*8090*/  FFMA R0, R26, R21, R0 ;  /* 0x000000151a007223 */ /* 0x000fe20000000000 */
[C---:B------:R-:W-:Y:S01]  /*80a0*/  FMUL R3, R24.reuse, R9 ;  /* 0x0000000918037220 */ /* 0x040fe20000400000 */
[----:B------:R-:W-:Y:S01]  /*80b0*/  F2FP.BF16.F32.PACK_AB R4, R5, R4 ;  /* 0x000000040504723e */ /* 0x000fe200000010ff */
[C---:B------:R-:W-:Y:S01]  /*80c0*/  FMUL R7, R24.reuse, R10 ;  /* 0x0000000a18077220 */ /* 0x040fe20000400000 */
[----:B------:R-:W-:Y:S01]  /*80d0*/  FMUL R11, R24, R11 ;  /* 0x0000000b180b7220 */ /* 0x000fe20000400000 */
[----:B------:R-:W-:Y:S01]  /*80e0*/  F2FP.BF16.F32.PACK_AB R5, R0, R6 ;  /* 0x000000060005723e */ /* 0x000fe200000010ff */
[----:B------:R-:W-:Y:S01]  /*80f0*/  FFMA R2, R26, R25, R2 ;  /* 0x000000191a027223 */ /* 0x000fe20000000002 */
[----:B------:R-:W-:Y:S01]  /*8100*/  FMUL R8, R24, R12 ;  /* 0x0000000c18087220 */ /* 0x000fe20000400000 */
[----:B------:R-:W-:Y:S01]  /*8110*/  MOV R0, UR44 ;  /* 0x0000002c00007c02 */ /* 0x000fe20008000f00 */
[----:B------:R-:W-:Y:S01]  /*8120*/  FFMA R3, R26, R27, R3 ;  /* 0x0000001b1a037223 */ /* 0x000fe20000000003 */
[----:B------:R-:W-:Y:S01]  /*8130*/  FMUL R9, R24, R13 ;  /* 0x0000000d18097220 */ /* 0x000fe20000400000 */
[----:B------:R-:W-:Y:S01]  /*8140*/  FFMA R7, R26, R28, R7 ;  /* 0x0000001c1a077223 */ /* 0x000fe20000000007 */
[----:B------:R-:W-:Y:S01]  /*8150*/  FMUL R10, R24, R14 ;  /* 0x0000000e180a7220 */ /* 0x000fe20000400000 */
[----:B------:R-:W-:Y:S01]  /*8160*/  FFMA R11, R26, R29, R11 ;  /* 0x0000001d1a0b7223 */ /* 0x000fe2000000000b */
[----:B------:R-:W-:Y:S01]  /*8170*/  FMUL R15, R24, R15 ;  /* 0x0000000f180f7220 */ /* 0x000fe20000400000 */
[----:B------:R-:W-:Y:S01]  /*8180*/  FFMA R8, R26, R30, R8 ;  /* 0x0000001e1a087223 */ /* 0x000fe20000000008 */
[----:B------:R-:W-:Y:S01]  /*8190*/  LEA R0, R0, R48, 0xb ;  /* 0x0000003000007211 */ /* 0x000fe200078e58ff */
[----:B------:R-:W-:Y:S01]  /*81a0*/  FMUL R12, R24, R16 ;  /* 0x00000010180c7220 */ /* 0x000fe20000400000 */
[----:B------:R-:W-:Y:S01]  /*81b0*/  FFMA R9, R26, R31, R9 ;  /* 0x0000001f1a097223 */ /* 0x000fe20000000009 */
[----:B------:R-:W-:Y:S01]  /*81c0*/  FMUL R13, R24, R17 ;  /* 0x00000011180d7220 */ /* 0x000fe20000400000 */
[----:B------:R-:W-:Y:S01]  /*81d0*/  FFMA R10, R26, R32, R10 ;  /* 0x000000201a0a7223 */ /* 0x000fe2000000000a */
[----:B------:R-:W-:Y:S01]  /*81e0*/  FMUL R14, R24, R18 ;  /* 0x00000012180e7220 */ /* 0x000fe20000400000 */
[----:B------:R-:W-:Y:S01]  /*81f0*/  FFMA R15, R26, R33, R15 ;  /* 0x000000211a0f7223 */ /* 0x000fe2000000000f */
[----:B------:R-:W-:Y:S01]  /*8200*/  FMUL R19, R24, R19 ;  /* 0x0000001318137220 */ /* 0x000fe20000400000 */
[----:B------:R-:W-:Y:S01]  /*8210*/  F2FP.BF16.F32.PACK_AB R6, R3, R2 ;  /* 0x000000020306723e */ /* 0x000fe200000010ff */
[C---:B------:R-:W-:Y:S01]  /*8220*/  FFMA R12, R26.reuse, R34, R12 ;  /* 0x000000221a0c7223 */ /* 0x040fe2000000000c */
[----:B------:R-:W-:Y:S01]  /*8230*/  F2FP.BF16.F32.PACK_AB R7, R11, R7 ;  /* 0x000000070b07723e */ /* 0x000fe200000010ff */
[----:B------:R-:W-:Y:S01]  /*8240*/  FFMA R13, R26, R35, R13 ;  /* 0x000000231a0d7223 */ /* 0x000fe2000000000d */
[----:B------:R-:W-:Y:S01]  /*8250*/  LEA R0, R0, UR45, 0x1 ;  /* 0x0000002d00007c11 */ /* 0x000fe2000f8e08ff */
[C---:B------:R-:W-:Y:S01]  /*8260*/  FFMA R14, R26.reuse, R36, R14 ;  /* 0x000000241a0e7223 */ /* 0x040fe2000000000e */
[----:B------:R-:W-:Y:S01]  /*8270*/  FFMA R19, R26, R37, R19 ;  /* 0x000000251a137223 */ /* 0x000fe20000000013 */
[----:B------:R-:W-:Y:S02]  /*8280*/  F2FP.BF16.F32.PACK_AB R8, R9, R8 ;  /* 0x000000080908723e */ /* 0x000fe400000010ff */
        /* <DEDUP_REMOVED lines=15> */
[----:B------:R-:W-:Y:S02]  /*8380*/  ULEA UR5, UR44, UR45, 0xc ;  /* 0x0000002d2c057291 */ /* 0x000fe4000f8e60ff */
[----:B------:R-:W-:Y:S02]  /*8390*/  UIADD3 UR13, UPT, UPT, UR49, 0x10, URZ ;  /* 0x00000010310d7890 */ /* 0x000fe4000fffe0ff */
[----:B------:R-:W-:Y:S02]  /*83a0*/  UIADD3 UR12, UPT, UPT, UR5, 0x300, URZ ;  /* 0x00000300050c7890 */ /* 0x000fe4000fffe0ff */
[----:B------:R-:W-:Y:S01]  /*83b0*/  UIADD3 UR8, UPT, UPT, UR5, 0xb00, URZ ;  /* 0x00000b0005087890 */ /* 0x000fe2000fffe0ff */
[----:B------:R-:W-:Y:S01]  /*83c0*/  UMOV UR14, UR50 ;  /* 0x00000032000e7c82 */ /* 0x000fe20008000000 */
[----:B------:R-:W-:Y:S01]  /*83d0*/  UMOV UR15, UR36 ;  /* 0x00000024000f7c82 */ /* 0x000fe20008000000 */
[----:B------:R-:W-:Y:S01]  /*83e0*/  UIADD3 UR9, UPT, UPT, UR49, 0x30, URZ ;  /* 0x0000003031097890 */ /* 0x000fe2000fffe0ff */
[----:B------:R-:W-:Y:S01]  /*83f0*/  UMOV UR10, UR50 ;  /* 0x00000032000a7c82 */ /* 0x000fe20008000000 */
[----:B------:R-:W-:Y:S01]  /*8400*/  UMOV UR11, UR36 ;  /* 0x00000024000b7c82 */ /* 0x000fe20008000000 */
[----:B--2---:R-:W-:Y:S04]  /*8410*/  UIADD3 UR4, UP0, UPT, UR6, 0x680, URZ ;  /* 0x0000068006047890 */ /* 0x004fe8000ff1e0ff */
[----:B------:R-:W-:Y:S09]  /*8420*/  UIADD3.X UR5, UPT, UPT, URZ, UR7, URZ, UP0, !UPT ;  /* 0x00000007ff057290 */ /* 0x000ff200087fe4ff */
[----:B------:R2:W-:Y:S01]  /*8430*/  UTMASTG.3D [UR12], [UR4] ;  /* 0x0000000c040073b5 */ /* 0x0005e20008010000 */
[----:B------:R2:W-:Y:S02]  /*8440*/  UTMASTG.3D [UR8], [UR4] ;  /* 0x00000008040073b5 */ /* 0x0005e40008010000 */
[----:B--2---:R0:W-:Y:S02]  /*8450*/  UTMACMDFLUSH ;  /* 0x00000000000079b7 */ /* 0x0041e40000000000 */
.L_x_138:
[----:B------:R-:W-:Y:S05]  /*8460*/  BSYNC.RECONVERGENT B0 ;  /* 0x0000000000007941 */ /* 0x000fea0003800200 */
.L_x_137:
[----:B------:R-:W-:Y:S01]  /*8470*/  UIADD3 UR4, UPT, UPT, UR44, 0x1, URZ ;  /* 0x000000012c047890 */ /* 0x000fe2000fffe0ff */
[----:B------:R-:W-:Y:S03]  /*8480*/  BSSY.RECONVERGENT B0, `(.L_x_139) ;  /* 0x0000008000007945 */ /* 0x000fe60003800200 */
[----:B------:R-:W-:Y:S04]  /*8490*/  UISETP.NE.AND UP0, UPT, UR4, 0x3, UPT ;  /* 0x000000030400788c */ /* 0x000fe8000bf05270 */
[----:B------:R-:W-:Y:S02]  /*84a0*/  UISETP.EQ.XOR UP1, UPT, UR46, 0x3, !UP0 ;  /* 0x000000032e00788c */ /* 0x000fe4000c722a70 */
[----:B------:R-:W-:Y:S02]  /*84b0*/  USEL UR47, UR4, URZ, UP0 ;  /* 0x000000ff042f7287 */ /* 0x000fe40008000000 */
[----:B------:R-:W-:Y:S04]  /*84c0*/  USEL UR5, URZ, 0x1, !UP1 ;  /* 0x00000001ff057887 */ /* 0x000fe8000c800000 */
[----:B------:R-:W-:Y:S01]  /*84d0*/  ULOP3.LUT UR54, UR54, UR5, URZ, 0x3c, !UPT ;  /* 0x0000000536367292 */ /* 0x000fe2000f8e3cff */
[----:B------:R-:W-:Y:S11]  /*84e0*/  @P0 BRA `(.L_x_140) ;  /* 0x0000000000040947 */ /* 0x000ff60003800000 */
[----:B------:R-:W-:Y:S04]  /*84f0*/  DEPBAR.LE SB0, 0x1 ;  /* 0x000080400000791a */ /* 0x000fe80000000000 */
.L_x_140:
[----:B------:R-:W-:Y:S05]  /*8500*/  BSYNC.RECONVERGENT B0 ;  /* 0x0000000000007941 */ /* 0x000fea0003800200 */
.L_x_139:
[----:B------:R-:W-:Y:S01]  /*8510*/  BAR.SYNC.DEFER_BLOCKING 0x1, 0x80 ;  /* 0x0042000000007b1d */ /* 0x000fe20000010000 */
[----:B------:R-:W-:Y:S01]  /*8520*/  UISETP.NE.AND UP0, UPT, UR53, -0x2, UPT ;  /* 0xfffffffe3500788c */ /* 0x000fe2000bf05270 */
[----:B------:R-:W-:Y:S08]  /*8530*/  IADD3 R22, PT, PT, R22, 0x1, RZ ;  /* 0x0000000116167810 */ /* 0x000ff00007ffe0ff */
[----:B------:R-:W-:Y:S05]  /*8540*/  BRA.U !UP0, `(.L_x_141) ;  /* 0x0000000108287547 */ /* 0x000fea000b800000 */
[----:B-1----:R-:W1:Y:S01]  /*8550*/  S2R R0, SR_CgaCtaId ;  /* 0x0000000000007919 */ /* 0x002e620000008800 */
[----:B------:R-:W-:Y:S01]  /*8560*/  ISETP.NE.AND P0, PT, R61, RZ, PT ;  /* 0x000000ff3d00720c */ /* 0x000fe20003f05270 */
[----:B------:R-:W-:Y:S01]  /*8570*/  IMAD.U32 R2, RZ, RZ, UR52 ;  /* 0x00000034ff027e24 */ /* 0x000fe2000f8e00ff */
[----:B------:R-:W-:Y:S04]  /*8580*/  UIADD3 UR4, UPT, UPT, UR52, 0x1, URZ ;  /* 0x0000000134047890 */ /* 0x000fe8000fffe0ff */
[----:B------:R-:W-:Y:S04]  /*8590*/  UISETP.NE.AND UP0, UPT, UR4, 0x3, UPT ;  /* 0x000000030400788c */ /* 0x000fe8000bf05270 */
[----:B------:R-:W-:Y:S03]  /*85a0*/  USEL UR52, UR4, URZ, UP0 ;  /* 0x000000ff04347287 */ /* 0x000fe60008000000 */
[----:B------:R-:W-:Y:S05]  /*85b0*/  @P0 LEA R2, R2, UR45, 0x3 ;  /* 0x0000002d02020c11 */ /* 0x000fea000f8e18ff */
[----:B------:R-:W-:Y:S05]  /*85c0*/  @P0 VIADD R2, R2, 0x128 ;  /* 0x0000012802020836 */ /* 0x000fea0000000000 */
[----:B-1----:R-:W-:Y:S04]  /*85d0*/  @P0 PRMT R0, R0, 0x654, R2 ;  /* 0x0000065400000816 */ /* 0x002fe80000000002 */
[----:B------:R2:W-:Y:S03]  /*85e0*/  @P0 SYNCS.ARRIVE.TRANS64.RED.A1T0 RZ, [R0+URZ], RZ ;  /* 0x000000ff00ff09a7 */ /* 0x0005e600081004ff */
.L_x_141:
[----:B------:R-:W-:Y:S01]  /*85f0*/  R2UR UR6, R60 ;  /* 0x000000003c0672ca */ /* 0x000fe200000e0000 */
[----:B------:R-:W-:Y:S01]  /*8600*/  UIADD3 UR53, UPT, UPT, UR53, 0x2, URZ ;  /* 0x0000000235357890 */ /* 0x000fe2000fffe0ff */
[----:B------:R-:W-:Y:S01]  /*8610*/  R2UR UR5, R52 ;  /* 0x00000000340572ca */ /* 0x000fe200000e0000 */
[----:B------:R-:W-:Y:S01]  /*8620*/  UMOV UR36, UR63 ;  /* 0x0000003f00247c82 */ /* 0x000fe20008000000 */
[----:B------:R-:W-:Y:S02]  /*8630*/  R2UR UR4, R53 ;  /* 0x00000000350472ca */ /* 0x000fe400000e0000 */
[----:B------:R-:W-:Y:S02]  /*8640*/  ISETP.NE.AND P0, PT, R56, 0x2, PT ;  /* 0x000000023800780c */ /* 0x000fe40003f05270 */
[----:B------:R-:W-:Y:S02]  /*8650*/  ISETP.NE.AND P1, PT, R22, 0x4, PT ;  /* 0x000000041600780c */ /* 0x000fe40003f25270 */
[----:B------:R-:W-:Y:S02]  /*8660*/  SEL R2, RZ, 0x1, P0 ;  /* 0x00000001ff027807 */ /* 0x000fe40000000000 */
[----:B-12---:R-:W-:Y:S01]  /*8670*/  SEL R0, RZ, 0x1, P1 ;  /* 0x00000001ff007807 */ /* 0x006fe20000800000 */
[----:B------:R-:W-:Y:S01]  /*8680*/  UISETP.NE.AND UP0, UPT, UR6, URZ, UPT ;  /* 0x000000ff0600728c */ /* 0x000fe2000bf05270 */
[----:B------:R-:W-:Y:S01]  /*8690*/  LOP3.LUT R57, R57, R2, RZ, 0x3c, !PT ;  /* 0x0000000239397212 */ /* 0x000fe200078e3cff */
[----:B------:R-:W-:Y:S01]  /*86a0*/  UIADD3 UR27, UPT, UPT, UR37, UR5, URZ ;  /* 0x00000005251b7290 */ /* 0x000fe2000fffe0ff */
[----:B------:R-:W-:Y:S01]  /*86b0*/  LOP3.LUT R58, R58, R0, RZ, 0x3c, !PT ;  /* 0x000000003a3a7212 */ /* 0x000fe200078e3cff */
[----:B------:R-:W-:Y:S01]  /*86c0*/  UIADD3 UR20, UPT, UPT, UR38, UR4, URZ ;  /* 0x0000000426147290 */ /* 0x000fe2000fffe0ff */
[----:B------:R-:W-:Y:S02]  /*86d0*/  SEL R56, R56, RZ, P0 ;  /* 0x000000ff38387207 */ /* 0x000fe40000000000 */
[----:B------:R-:W-:Y:S02]  /*86e0*/  SEL R22, R22, RZ, P1 ;  /* 0x000000ff16167207 */ /* 0x000fe40000800000 */
[----:B------:R-:W-:Y:S07]  /*86f0*/  BRA.U UP0, `(.L_x_142) ;  /* 0xffffffdd00687547 */ /* 0x000fee000b83ffff */
[----:B------:R-:W1:Y:S01]  /*8700*/  LDCU.64 UR4, c[0x0][0x888] ;  /* 0x00011100ff0477ac */ /* 0x000e620008000a00 */
[----:B------:R-:W2:Y:S01]  /*8710*/  LDCU.64 UR6, c[0x0][0x890] ;  /* 0x00011200ff0677ac */ /* 0x000ea20008000a00 */
[----:B-1----:R-:W-:Y:S02]  /*8720*/  ISETP.NE.U32.AND P2, PT, RZ, UR4, PT ;  /* 0x00000004ff007c0c */ /* 0x002fe4000bf45070 */
[----:B--2---:R-:W-:Y:S02]  /*8730*/  ISETP.NE.U32.AND P1, PT, RZ, UR6, PT ;  /* 0x00000006ff007c0c */ /* 0x004fe4000bf25070 */
[----:B------:R-:W-:Y:S02]  /*8740*/  ISETP.NE.AND.EX P2, PT, RZ, UR5, PT, P2 ;  /* 0x00000005ff007c0c */ /* 0x000fe4000bf45320 */
[----:B------:R-:W-:-:S13]  /*8750*/  ISETP.NE.AND.EX P0, PT, RZ, UR7, PT, P1 ;  /* 0x00000007ff007c0c */ /* 0x000fda000bf05310 */
[----:B------:R-:W-:Y:S05]  /*8760*/  @P2 BRA P0, `(.L_x_143) ;  /* 0x00000000003c2947 */ /* 0x000fea0000000000 */
[----:B------:R-:W-:-:S13]  /*8770*/  ISETP.NE.AND.EX P1, PT, RZ, UR7, PT, P1 ;  /* 0x00000007ff007c0c */ /* 0x000fda000bf25310 */
[----:B------:R-:W-:Y:S05]  /*8780*/  @P1 BRA `(.L_x_144) ;  /* 0x00000000000c1947 */ /* 0x000fea0003800000 */
[----:B------:R-:W-:-:S13]  /*8790*/  FSETP.NEU.AND P0, PT, R26, RZ, PT ;  /* 0x000000ff1a00720b */ /* 0x000fda0003f0d000 */
[----:B------:R-:W-:Y:S05]  /*87a0*/  @!P0 EXIT ;  /* 0x000000000000894d */ /* 0x000fea0003800000 */
[----:B------:R-:W-:Y:S05]  /*87b0*/  BRA `(.L_x_143) ;  /* 0x0000000000287947 */ /* 0x000fea0003800000 */
.L_x_144:
[----:B------:R-:W-:Y:S01]  /*87c0*/  ISETP.NE.AND P0, PT, R55, RZ, PT ;  /* 0x000000ff3700720c */ /* 0x000fe20003f05270 */
[----:B------:R-:W-:-:S12]  /*87d0*/  BSSY.RECONVERGENT B0, `(.L_x_143) ;  /* 0x0000008000007945 */ /* 0x000fd80003800200 */
[----:B------:R-:W-:Y:S05]  /*87e0*/  @P0 BRA `(.L_x_145) ;  /* 0x0000000000100947 */ /* 0x000fea0003800000 */
[----:B------:R-:W-:-:S04]  /*87f0*/  ISETP.NE.U32.AND P0, PT, RZ, UR4, PT ;  /* 0x00000004ff007c0c */ /* 0x000fc8000bf05070 */
[----:B------:R-:W-:-:S13]  /*8800*/  ISETP.NE.AND.EX P0, PT, RZ, UR5, PT, P0 ;  /* 0x00000005ff007c0c */ /* 0x000fda000bf05300 */
[----:B------:R-:W-:Y:S05]  /*8810*/  @!P0 EXIT ;  /* 0x000000000000894d */ /* 0x000fea0003800000 */
[----:B------:R-:W-:Y:S05]  /*8820*/  BRA `(.L_x_146) ;  /* 0x0000000000087947 */ /* 0x000fea0003800000 */
.L_x_145:
[----:B------:R-:W-:-:S13]  /*8830*/  FSETP.NEU.AND P0, PT, R26, RZ, PT ;  /* 0x000000ff1a00720b */ /* 0x000fda0003f0d000 */
[----:B------:R-:W-:Y:S05]  /*8840*/  @!P0 EXIT ;  /* 0x000000000000894d */ /* 0x000fea0003800000 */
.L_x_146:
[----:B------:R-:W-:Y:S05]  /*8850*/  BSYNC.RECONVERGENT B0 ;  /* 0x0000000000007941 */ /* 0x000fea0003800200 */
.L_x_143:
[----:B------:R-:W1:Y:S01]  /*8860*/  S2UR UR7, SR_CgaCtaId ;  /* 0x00000000000779c3 */ /* 0x000e620000008800 */
[----:B------:R-:W-:Y:S01]  /*8870*/  ULEA UR6, UR52, UR45, 0x3 ;  /* 0x0000002d34067291 */ /* 0x000fe2000f8e18ff */
[----:B------:R-:W-:-:S04]  /*8880*/  DEPBAR.LE SB0, 0x0 ;  /* 0x000080000000791a */ /* 0x000fc80000000000 */
[----:B------:R-:W-:-:S04]  /*8890*/  UIADD3 UR6, UPT, UPT, UR6, 0x128, URZ ;  /* 0x0000012806067890 */ /* 0x000fc8000fffe0ff */
[----:B-1----:R-:W-:-:S09]  /*88a0*/  UPRMT UR6, UR7, 0x654, UR6 ;  /* 0x0000065407067896 */ /* 0x002fd20008000006 */
[----:B------:R-:W-:Y:S01]  /*88b0*/  SYNCS.ARRIVE.TRANS64.RED.A1T0 RZ, [UR6], RZ ;  /* 0x000000ffffff79a7 */ /* 0x000fe20008100406 */
[----:B------:R-:W-:Y:S05]  /*88c0*/  EXIT ;  /* 0x000000000000794d */ /* 0x000fea0003800000 */
.L_x_25:
[----:B---3--:R3:W4:Y:S02]  /*88d0*/  SYNCS.PHASECHK.TRANS64.TRYWAIT P0, [R0+URZ+0x1c0], R2 ;  /* 0x0001c002000075a7 */ /* 0x00872400080011ff */
[----:B----4-:R-:W-:Y:S05]  /*88e0*/  @!P0 NANOSLEEP.SYNCS 0x989680 ;  /* 0x009896800000895d */ /* 0x010fea0003900000 */
[----:B------:R-:W4:Y:S02]  /*88f0*/  @!P0 SYNCS.PHASECHK.TRANS64 P0, [R0+URZ+0x1c0], R2 ;  /* 0x0001c002000085a7 */ /* 0x000f2400080010ff */
[----:B----4-:R-:W-:Y:S05]  /*8900*/  @!P0 BRA `(.L_x_25) ;  /* 0xfffffffc00f08947 */ /* 0x010fea000383ffff */
[----:B------:R-:W-:Y:S05]  /*8910*/  BRA `(.L_x_147) ;  /* 0xffffff94009c7947 */ /* 0x000fea000383ffff */
.L_x_28:
[----:B---3--:R-:W-:-:S07]  /*8920*/  MOV R0, UR33 ;  /* 0x0000002100007c02 */ /* 0x008fce0008000f00 */
.L_x_148:
[----:B---3--:R3:W4:Y:S02]  /*8930*/  SYNCS.PHASECHK.TRANS64.TRYWAIT P0, [R0+URZ+0x88], R3 ;  /* 0x00008803000075a7 */ /* 0x00872400080011ff */
[----:B----4-:R-:W-:Y:S05]  /*8940*/  @!P0 NANOSLEEP.SYNCS 0x989680 ;  /* 0x009896800000895d */ /* 0x010fea0003900000 */
[----:B------:R-:W4:Y:S02]  /*8950*/  @!P0 SYNCS.PHASECHK.TRANS64 P0, [R0+URZ+0x88], R3 ;  /* 0x00008803000085a7 */ /* 0x000f2400080010ff */
[----:B----4-:R-:W-:Y:S05]  /*8960*/  @!P0 BRA `(.L_x_148) ;  /* 0xfffffffc00f08947 */ /* 0x010fea000383ffff */
[----:B------:R-:W-:Y:S05]  /*8970*/  BRA `(.L_x_27) ;  /* 0xffffff9400ec7947 */ /* 0x000fea000383ffff */
.L_x_35:
[----:B--2---:R-:W-:-:S07]  /*8980*/  MOV R0, UR17 ;  /* 0x0000001100007c02 */ /* 0x004fce0008000f00 */
.L_x_149:
[----:B--2---:R2:W3:Y:S02]  /*8990*/  SYNCS.PHASECHK.TRANS64.TRYWAIT P0, [R0+URZ+0x88], R3 ;  /* 0x00008803000075a7 */ /* 0x0044e400080011ff */
[----:B---3--:R-:W-:Y:S05]  /*89a0*/  @!P0 NANOSLEEP.SYNCS 0x989680 ;  /* 0x009896800000895d */ /* 0x008fea0003900000 */
[----:B------:R-:W3:Y:S02]  /*89b0*/  @!P0 SYNCS.PHASECHK.TRANS64 P0, [R0+URZ+0x88], R3 ;  /* 0x00008803000085a7 */ /* 0x000ee400080010ff */
[----:B---3--:R-:W-:Y:S05]  /*89c0*/  @!P0 BRA `(.L_x_149) ;  /* 0xfffffffc00f08947 */ /* 0x008fea000383ffff */
[----:B------:R-:W-:Y:S05]  /*89d0*/  BRA `(.L_x_34) ;  /* 0xffffff9800b87947 */ /* 0x000fea000383ffff */
.L_x_40:
[----:B-1----:R1:W2:Y:S02]  /*89e0*/  SYNCS.PHASECHK.TRANS64.TRYWAIT P0, [R3+URZ+0x150], R0 ;  /* 0x00015000030075a7 */ /* 0x0022a400080011ff */
[----:B--2---:R-:W-:Y:S05]  /*89f0*/  @!P0 NANOSLEEP.SYNCS 0x989680 ;  /* 0x009896800000895d */ /* 0x004fea0003900000 */
[----:B------:R-:W2:Y:S02]  /*8a00*/  @!P0 SYNCS.PHASECHK.TRANS64 P0, [R3+URZ+0x150], R0 ;  /* 0x00015000030085a7 */ /* 0x000ea400080010ff */
[----:B--2---:R-:W-:Y:S05]  /*8a10*/  @!P0 BRA `(.L_x_40) ;  /* 0xfffffffc00f08947 */ /* 0x004fea000383ffff */
[----:B------:R-:W-:Y:S05]  /*8a20*/  BRA `(.L_x_150) ;  /* 0xffffff9c005c7947 */ /* 0x000fea000383ffff */
.L_x_44:
[----:B------:R-:W-:-:S07]  /*8a30*/  MOV R0, UR4 ;  /* 0x0000000400007c02 */ /* 0x000fce0008000f00 */
.L_x_151:
[----:B-1----:R1:W2:Y:S02]  /*8a40*/  SYNCS.PHASECHK.TRANS64.TRYWAIT P0, [R0+URZ], R2 ;  /* 0x00000002000075a7 */ /* 0x0022a400080011ff */
[----:B--2---:R-:W-:Y:S05]  /*8a50*/  @!P0 NANOSLEEP.SYNCS 0x989680 ;  /* 0x009896800000895d */ /* 0x004fea0003900000 */
[----:B------:R-:W2:Y:S02]  /*8a60*/  @!P0 SYNCS.PHASECHK.TRANS64 P0, [R0+URZ], R2 ;  /* 0x00000002000085a7 */ /* 0x000ea400080010ff */
[----:B--2---:R-:W-:Y:S05]  /*8a70*/  @!P0 BRA `(.L_x_151) ;  /* 0xfffffffc00f08947 */ /* 0x004fea000383ffff */
[----:B------:R-:W-:Y:S05]  /*8a80*/  BRA `(.L_x_152) ;  /* 0xffffffa400087947 */ /* 0x000fea000383ffff */
.L_x_45:
[----:B------:R-:W-:-:S07]  /*8a90*/  MOV R0, UR5 ;  /* 0x0000000500007c02 */ /* 0x000fce0008000f00 */
.L_x_153:
[----:B-1----:R1:W2:Y:S02]  /*8aa0*/  SYNCS.PHASECHK.TRANS64.TRYWAIT P0, [R0+URZ], R3 ;  /* 0x00000003000075a7 */ /* 0x0022a400080011ff */
[----:B--2---:R-:W-:Y:S05]  /*8ab0*/  @!P0 NANOSLEEP.SYNCS 0x989680 ;  /* 0x009896800000895d */ /* 0x004fea0003900000 */
[----:B------:R-:W2:Y:S02]  /*8ac0*/  @!P0 SYNCS.PHASECHK.TRANS64 P0, [R0+URZ], R3 ;  /* 0x00000003000085a7 */ /* 0x000ea400080010ff */
[----:B--2---:R-:W-:Y:S05]  /*8ad0*/  @!P0 BRA `(.L_x_153) ;  /* 0xfffffffc00f08947 */ /* 0x004fea000383ffff */
[----:B------:R-:W-:Y:S05]  /*8ae0*/  BRA `(.L_x_154) ;  /* 0xffffffa400147947 */ /* 0x000fea000383ffff */
.L_x_46:
[----:B------:R-:W-:-:S07]  /*8af0*/  MOV R0, UR5 ;  /* 0x0000000500007c02 */ /* 0x000fce0008000f00 */
.L_x_155:
[----:B-1----:R1:W2:Y:S02]  /*8b00*/  SYNCS.PHASECHK.TRANS64.TRYWAIT P0, [R0+URZ], R3 ;  /* 0x00000003000075a7 */ /* 0x0022a400080011ff */
[----:B--2---:R-:W-:Y:S05]  /*8b10*/  @!P0 NANOSLEEP.SYNCS 0x989680 ;  /* 0x009896800000895d */ /* 0x004fea0003900000 */
[----:B------:R-:W2:Y:S02]  /*8b20*/  @!P0 SYNCS.PHASECHK.TRANS64 P0, [R0+URZ], R3 ;  /* 0x00000003000085a7 */ /* 0x000ea400080010ff */
[----:B--2---:R-:W-:Y:S05]  /*8b30*/  @!P0 BRA `(.L_x_155) ;  /* 0xfffffffc00f08947 */ /* 0x004fea000383ffff */
[----:B------:R-:W-:Y:S05]  /*8b40*/  BRA `(.L_x_156) ;  /* 0xffffffa400207947 */ /* 0x000fea000383ffff */
.L_x_47:
[----:B------:R-:W-:-:S07]  /*8b50*/  MOV R0, UR5 ;  /* 0x0000000500007c02 */ /* 0x000fce0008000f00 */
.L_x_157:
[----:B-1----:R1:W2:Y:S02]  /*8b60*/  SYNCS.PHASECHK.TRANS64.TRYWAIT P0, [R0+URZ], R3 ;  /* 0x00000003000075a7 */ /* 0x0022a400080011ff */
[----:B--2---:R-:W-:Y:S05]  /*8b70*/  @!P0 NANOSLEEP.SYNCS 0x989680 ;  /* 0x009896800000895d */ /* 0x004fea0003900000 */
[----:B------:R-:W2:Y:S02]  /*8b80*/  @!P0 SYNCS.PHASECHK.TRANS64 P0, [R0+URZ], R3 ;  /* 0x00000003000085a7 */ /* 0x000ea400080010ff */
[----:B--2---:R-:W-:Y:S05]  /*8b90*/  @!P0 BRA `(.L_x_157) ;  /* 0xfffffffc00f08947 */ /* 0x004fea000383ffff */
[----:B------:R-:W-:Y:S05]  /*8ba0*/  BRA `(.L_x_158) ;  /* 0xffffffa4002c7947 */ /* 0x000fea000383ffff */
.L_x_48:
[----:B------:R-:W-:-:S07]  /*8bb0*/  MOV R0, UR5 ;  /* 0x0000000500007c02 */ /* 0x000fce0008000f00 */
.L_x_159:
[----:B-1----:R1:W2:Y:S02]  /*8bc0*/  SYNCS.PHASECHK.TRANS64.TRYWAIT P0, [R0+URZ], R3 ;  /* 0x00000003000075a7 */ /* 0x0022a400080011ff */
[----:B--2---:R-:W-:Y:S05]  /*8bd0*/  @!P0 NANOSLEEP.SYNCS 0x989680 ;  /* 0x009896800000895d */ /* 0x004fea0003900000 */
[----:B------:R-:W2:Y:S02]  /*8be0*/  @!P0 SYNCS.PHASECHK.TRANS64 P0, [R0+URZ], R3 ;  /* 0x00000003000085a7 */ /* 0x000ea400080010ff */
[----:B--2---:R-:W-:Y:S05]  /*8bf0*/  @!P0 BRA `(.L_x_159) ;  /* 0xfffffffc00f08947 */ /* 0x004fea000383ffff */
[----:B------:R-:W-:Y:S05]  /*8c00*/  BRA `(.L_x_160) ;  /* 0xffffffa400387947 */ /* 0x000fea000383ffff */
.L_x_49:
[----:B------:R-:W-:-:S07]  /*8c10*/  MOV R0, UR5 ;  /* 0x0000000500007c02 */ /* 0x000fce0008000f00 */
.L_x_161:
[----:B-1----:R1:W2:Y:S02]  /*8c20*/  SYNCS.PHASECHK.TRANS64.TRYWAIT P0, [R0+URZ], R3 ;  /* 0x00000003000075a7 */ /* 0x0022a400080011ff */
[----:B--2---:R-:W-:Y:S05]  /*8c30*/  @!P0 NANOSLEEP.SYNCS 0x989680 ;  /* 0x009896800000895d */ /* 0x004fea0003900000 */
[----:B------:R-:W2:Y:S02]  /*8c40*/  @!P0 SYNCS.PHASECHK.TRANS64 P0, [R0+URZ], R3 ;  /* 0x00000003000085a7 */ /* 0x000ea400080010ff */
[----:B--2---:R-:W-:Y:S05]  /*8c50*/  @!P0 BRA `(.L_x_161) ;  /* 0xfffffffc00f08947 */ /* 0x004fea000383ffff */
[----:B------:R-:W-:Y:S05]  /*8c60*/  BRA `(.L_x_162) ;  /* 0xffffffa400447947 */ /* 0x000fea000383ffff */
.L_x_50:
[----:B------:R-:W-:-:S07]  /*8c70*/  MOV R0, UR5 ;  /* 0x0000000500007c02 */ /* 0x000fce0008000f00 */
.L_x_163:
[----:B-1----:R1:W2:Y:S02]  /*8c80*/  SYNCS.PHASECHK.TRANS64.TRYWAIT P0, [R0+URZ], R3 ;  /* 0x00000003000075a7 */ /* 0x0022a400080011ff */
[----:B--2---:R-:W-:Y:S05]  /*8c90*/  @!P0 NANOSLEEP.SYNCS 0x989680 ;  /* 0x009896800000895d */ /* 0x004fea0003900000 */
[----:B------:R-:W2:Y:S02]  /*8ca0*/  @!P0 SYNCS.PHASECHK.TRANS64 P0, [R0+URZ], R3 ;  /* 0x00000003000085a7 */ /* 0x000ea400080010ff */
[----:B--2---:R-:W-:Y:S05]  /*8cb0*/  @!P0 BRA `(.L_x_163) ;  /* 0xfffffffc00f08947 */ /* 0x004fea000383ffff */
[----:B------:R-:W-:Y:S05]  /*8cc0*/  BRA `(.L_x_164) ;  /* 0xffffffa400507947 */ /* 0x000fea000383ffff */
.L_x_51:
[----:B------:R-:W-:-:S07]  /*8cd0*/  MOV R0, UR5 ;  /* 0x0000000500007c02 */ /* 0x000fce0008000f00 */
.L_x_165:
[----:B-1----:R1:W2:Y:S02]  /*8ce0*/  SYNCS.PHASECHK.TRANS64.TRYWAIT P0, [R0+URZ], R3 ;  /* 0x00000003000075a7 */ /* 0x0022a400080011ff */
[----:B--2---:R-:W-:Y:S05]  /*8cf0*/  @!P0 NANOSLEEP.SYNCS 0x989680 ;  /* 0x009896800000895d */ /* 0x004fea0003900000 */
[----:B------:R-:W2:Y:S02]  /*8d00*/  @!P0 SYNCS.PHASECHK.TRANS64 P0, [R0+URZ], R3 ;  /* 0x00000003000085a7 */ /* 0x000ea400080010ff */
[----:B--2---:R-:W-:Y:S05]  /*8d10*/  @!P0 BRA `(.L_x_165) ;  /* 0xfffffffc00f08947 */ /* 0x004fea000383ffff */
[----:B------:R-:W-:Y:S05]  /*8d20*/  BRA `(.L_x_166) ;  /* 0xffffffa4005c7947 */ /* 0x000fea000383ffff */
.L_x_52:
[----:B------:R-:W-:-:S07]  /*8d30*/  MOV R0, UR5 ;  /* 0x0000000500007c02 */ /* 0x000fce0008000f00 */
.L_x_167:
[----:B-1----:R1:W2:Y:S02]  /*8d40*/  SYNCS.PHASECHK.TRANS64.TRYWAIT P0, [R0+URZ], R3 ;  /* 0x00000003000075a7 */ /* 0x0022a400080011ff */
[----:B--2---:R-:W-:Y:S05]  /*8d50*/  @!P0 NANOSLEEP.SYNCS 0x989680 ;  /* 0x009896800000895d */ /* 0x004fea0003900000 */
[----:B------:R-:W2:Y:S02]  /*8d60*/  @!P0 SYNCS.PHASECHK.TRANS64 P0, [R0+URZ], R3 ;  /* 0x00000003000085a7 */ /* 0x000ea400080010ff */
[----:B--2---:R-:W-:Y:S05]  /*8d70*/  @!P0 BRA `(.L_x_167) ;  /* 0xfffffffc00f08947 */ /* 0x004fea000383ffff */
[----:B------:R-:W-:Y:S05]  /*8d80*/  BRA `(.L_x_168) ;  /* 0xffffffa400687947 */ /* 0x000fea000383ffff */
.L_x_53:
[----:B------:R-:W-:-:S07]  /*8d90*/  MOV R0, UR5 ;  /* 0x0000000500007c02 */ /* 0x000fce0008000f00 */
.L_x_169:
[----:B-1----:R1:W2:Y:S02]  /*8da0*/  SYNCS.PHASECHK.TRANS64.TRYWAIT P0, [R0+URZ], R3 ;  /* 0x00000003000075a7 */ /* 0x0022a400080011ff */
[----:B--2---:R-:W-:Y:S05]  /*8db0*/  @!P0 NANOSLEEP.SYNCS 0x989680 ;  /* 0x009896800000895d */ /* 0x004fea0003900000 */
[----:B------:R-:W2:Y:S02]  /*8dc0*/  @!P0 SYNCS.PHASECHK.TRANS64 P0, [R0+URZ], R3 ;  /* 0x00000003000085a7 */ /* 0x000ea400080010ff */
[----:B--2---:R-:W-:Y:S05]  /*8dd0*/  @!P0 BRA `(.L_x_169) ;  /* 0xfffffffc00f08947 */ /* 0x004fea000383ffff */
[----:B------:R-:W-:Y:S05]  /*8de0*/  BRA `(.L_x_170) ;  /* 0xffffffa400747947 */ /* 0x000fea000383ffff */
.L_x_54:
[----:B------:R-:W-:-:S07]  /*8df0*/  MOV R0, UR5 ;  /* 0x0000000500007c02 */ /* 0x000fce0008000f00 */
.L_x_171:
[----:B-1----:R1:W2:Y:S02]  /*8e00*/  SYNCS.PHASECHK.TRANS64.TRYWAIT P0, [R0+URZ], R3 ;  /* 0x00000003000075a7 */ /* 0x0022a400080011ff */
[----:B--2---:R-:W-:Y:S05]  /*8e10*/  @!P0 NANOSLEEP.SYNCS 0x989680 ;  /* 0x009896800000895d */ /* 0x004fea0003900000 */
[----:B------:R-:W2:Y:S02]  /*8e20*/  @!P0 SYNCS.PHASECHK.TRANS64 P0, [R0+URZ], R3 ;  /* 0x00000003000085a7 */ /* 0x000ea400080010ff */
[----:B--2---:R-:W-:Y:S05]  /*8e30*/  @!P0 BRA `(.L_x_171) ;  /* 0xfffffffc00f08947 */ /* 0x004fea000383ffff */
[----:B------:R-:W-:Y:S05]  /*8e40*/  BRA `(.L_x_172) ;  /* 0xffffffa400807947 */ /* 0x000fea000383ffff */
.L_x_55:
[----:B------:R-:W-:-:S07]  /*8e50*/  MOV R0, UR5 ;  /* 0x0000000500007c02 */ /* 0x000fce0008000f00 */
.L_x_173:
[----:B-1----:R1:W2:Y:S02]  /*8e60*/  SYNCS.PHASECHK.TRANS64.TRYWAIT P0, [R0+URZ], R3 ;  /* 0x00000003000075a7 */ /* 0x0022a400080011ff */
[----:B--2---:R-:W-:Y:S05]  /*8e70*/  @!P0 NANOSLEEP.SYNCS 0x989680 ;  /* 0x009896800000895d */ /* 0x004fea0003900000 */
[----:B------:R-:W2:Y:S02]  /*8e80*/  @!P0 SYNCS.PHASECHK.TRANS64 P0, [R0+URZ], R3 ;  /* 0x00000003000085a7 */ /* 0x000ea400080010ff */
[----:B--2---:R-:W-:Y:S05]  /*8e90*/  @!P0 BRA `(.L_x_173) ;  /* 0xfffffffc00f08947 */ /* 0x004fea000383ffff */
[----:B------:R-:W-:Y:S05]  /*8ea0*/  BRA `(.L_x_174) ;  /* 0xffffffa4008c7947 */ /* 0x000fea000383ffff */
.L_x_56:
[----:B------:R-:W-:-:S07]  /*8eb0*/  MOV R0, UR5 ;  /* 0x0000000500007c02 */ /* 0x000fce0008000f00 */
.L_x_175:
[----:B-1----:R1:W2:Y:S02]  /*8ec0*/  SYNCS.PHASECHK.TRANS64.TRYWAIT P0, [R0+URZ], R3 ;  /* 0x00000003000075a7 */ /* 0x0022a400080011ff */
[----:B--2---:R-:W-:Y:S05]  /*8ed0*/  @!P0 NANOSLEEP.SYNCS 0x989680 ;  /* 0x009896800000895d */ /* 0x004fea0003900000 */
[----:B------:R-:W2:Y:S02]  /*8ee0*/  @!P0 SYNCS.PHASECHK.TRANS64 P0, [R0+URZ], R3 ;  /* 0x00000003000085a7 */ /* 0x000ea400080010ff */
[----:B--2---:R-:W-:Y:S05]  /*8ef0*/  @!P0 BRA `(.L_x_175) ;  /* 0xfffffffc00f08947 */ /* 0x004fea000383ffff */
[----:B------:R-:W-:Y:S05]  /*8f00*/  BRA `(.L_x_176) ;  /* 0xffffffa400987947 */ /* 0x000fea000383ffff */
.L_x_57:
[----:B------:R-:W-:-:S07]  /*8f10*/  MOV R0, UR5 ;  /* 0x0000000500007c02 */ /* 0x000fce0008000f00 */
.L_x_177:
[----:B-1----:R1:W2:Y:S02]  /*8f20*/  SYNCS.PHASECHK.TRANS64.TRYWAIT P0, [R0+URZ], R3 ;  /* 0x00000003000075a7 */ /* 0x0022a400080011ff */
[----:B--2---:R-:W-:Y:S05]  /*8f30*/  @!P0 NANOSLEEP.SYNCS 0x989680 ;  /* 0x009896800000895d */ /* 0x004fea0003900000 */
[----:B------:R-:W2:Y:S02]  /*8f40*/  @!P0 SYNCS.PHASECHK.TRANS64 P0, [R0+URZ], R3 ;  /* 0x00000003000085a7 */ /* 0x000ea400080010ff */
[----:B--2---:R-:W-:Y:S05]  /*8f50*/  @!P0 BRA `(.L_x_177) ;  /* 0xfffffffc00f08947 */ /* 0x004fea000383ffff */
[----:B------:R-:W-:Y:S05]  /*8f60*/  BRA `(.L_x_178) ;  /* 0xffffffa400a47947 */ /* 0x000fea000383ffff */
.L_x_58:
[----:B------:R-:W-:-:S07]  /*8f70*/  MOV R0, UR5 ;  /* 0x0000000500007c02 */ /* 0x000fce0008000f00 */
.L_x_179:
[----:B-1----:R1:W2:Y:S02]  /*8f80*/  SYNCS.PHASECHK.TRANS64.TRYWAIT P0, [R0+URZ], R3 ;  /* 0x00000003000075a7 */ /* 0x0022a400080011ff */
[----:B--2---:R-:W-:Y:S05]  /*8f90*/  @!P0 NANOSLEEP.SYNCS 0x989680 ;  /* 0x009896800000895d */ /* 0x004fea0003900000 */
[----:B------:R-:W2:Y:S02]  /*8fa0*/  @!P0 SYNCS.PHASECHK.TRANS64 P0, [R0+URZ], R3 ;  /* 0x00000003000085a7 */ /* 0x000ea400080010ff */
[----:B--2---:R-:W-:Y:S05]  /*8fb0*/  @!P0 BRA `(.L_x_179) ;  /* 0xfffffffc00f08947 */ /* 0x004fea000383ffff */
[----:B------:R-:W-:Y:S05]  /*8fc0*/  BRA `(.L_x_180) ;  /* 0xffffffa400b07947 */ /* 0x000fea000383ffff */
.L_x_59:
[----:B------:R-:W-:-:S07]  /*8fd0*/  MOV R0, UR5 ;  /* 0x0000000500007c02 */ /* 0x000fce0008000f00 */
.L_x_181:
[----:B-1----:R1:W2:Y:S02]  /*8fe0*/  SYNCS.PHASECHK.TRANS64.TRYWAIT P0, [R0+URZ], R3 ;  /* 0x00000003000075a7 */ /* 0x0022a400080011ff */
[----:B--2---:R-:W-:Y:S05]  /*8ff0*/  @!P0 NANOSLEEP.SYNCS 0x989680 ;  /* 0x009896800000895d */ /* 0x004fea0003900000 */
[----:B------:R-:W2:Y:S02]  /*9000*/  @!P0 SYNCS.PHASECHK.TRANS64 P0, [R0+URZ], R3 ;  /* 0x00000003000085a7 */ /* 0x000ea400080010ff */
[----:B--2---:R-:W-:Y:S05]  /*9010*/  @!P0 BRA `(.L_x_181) ;  /* 0xfffffffc00f08947 */ /* 0x004fea000383ffff */
[----:B------:R-:W-:Y:S05]  /*9020*/  BRA `(.L_x_182) ;  /* 0xffffffa400bc7947 */ /* 0x000fea000383ffff */
.L_x_62:
[----:B-1----:R1:W2:Y:S02]  /*9030*/  SYNCS.PHASECHK.TRANS64.TRYWAIT P0, [R2+URZ+0x1b0], R4 ;  /* 0x0001b004020075a7 */ /* 0x0022a400080011ff */
[----:B--2---:R-:W-:Y:S05]  /*9040*/  @!P0 NANOSLEEP.SYNCS 0x989680 ;  /* 0x009896800000895d */ /* 0x004fea0003900000 */
[----:B------:R-:W2:Y:S02]  /*9050*/  @!P0 SYNCS.PHASECHK.TRANS64 P0, [R2+URZ+0x1b0], R4 ;  /* 0x0001b004020085a7 */ /* 0x000ea400080010ff */
[----:B--2---:R-:W-:Y:S05]  /*9060*/  @!P0 BRA `(.L_x_62) ;  /* 0xfffffffc00f08947 */ /* 0x004fea000383ffff */
[----:B------:R-:W-:Y:S05]  /*9070*/  BRA `(.L_x_183) ;  /* 0xffffffa800207947 */ /* 0x000fea000383ffff */
.L_x_63:
[----:B------:R-:W-:-:S07]  /*9080*/  MOV R2, UR4 ;  /* 0x0000000400027c02 */ /* 0x000fce0008000f00 */
.L_x_184:
[----:B-1----:R1:W2:Y:S02]  /*9090*/  SYNCS.PHASECHK.TRANS64.TRYWAIT P0, [R2+URZ+0x160], R5 ;  /* 0x00016005020075a7 */ /* 0x0022a400080011ff */
[----:B--2---:R-:W-:Y:S05]  /*90a0*/  @!P0 NANOSLEEP.SYNCS 0x989680 ;  /* 0x009896800000895d */ /* 0x004fea0003900000 */
[----:B------:R-:W2:Y:S02]  /*90b0*/  @!P0 SYNCS.PHASECHK.TRANS64 P0, [R2+URZ+0x160], R5 ;  /* 0x00016005020085a7 */ /* 0x000ea400080010ff */
[----:B--2---:R-:W-:Y:S05]  /*90c0*/  @!P0 BRA `(.L_x_184) ;  /* 0xfffffffc00f08947 */ /* 0x004fea000383ffff */
[----:B------:R-:W-:Y:S05]  /*90d0*/  BRA `(.L_x_185) ;  /* 0xffffffa800307947 */ /* 0x000fea000383ffff */
.L_x_64:
[----:B-1----:R1:W2:Y:S02]  /*90e0*/  SYNCS.PHASECHK.TRANS64.TRYWAIT P1, [R2+URZ+0x150], R4 ;  /* 0x00015004020075a7 */ /* 0x0022a400080211ff */
[----:B--2---:R-:W-:Y:S05]  /*90f0*/  @!P1 NANOSLEEP.SYNCS 0x989680 ;  /* 0x009896800000995d */ /* 0x004fea0003900000 */
[----:B------:R-:W2:Y:S02]  /*9100*/  @!P1 SYNCS.PHASECHK.TRANS64 P1, [R2+URZ+0x150], R4 ;  /* 0x00015004020095a7 */ /* 0x000ea400080210ff */
[----:B--2---:R-:W-:Y:S05]  /*9110*/  @!P1 BRA `(.L_x_64) ;  /* 0xfffffffc00f09947 */ /* 0x004fea000383ffff */
[----:B------:R-:W-:Y:S05]  /*9120*/  BRA `(.L_x_186) ;  /* 0xffffffa800607947 */ /* 0x000fea000383ffff */
.L_x_67:
[----:B------:R-:W-:-:S07]  /*9130*/  MOV R0, UR4 ;  /* 0x0000000400007c02 */ /* 0x000fce0008000f00 */
.L_x_187:
[----:B-1----:R1:W2:Y:S02]  /*9140*/  SYNCS.PHASECHK.TRANS64.TRYWAIT P0, [R0+URZ+0x160], R2 ;  /* 0x00016002000075a7 */ /* 0x0022a400080011ff */
[----:B--2---:R-:W-:Y:S05]  /*9150*/  @!P0 NANOSLEEP.SYNCS 0x989680 ;  /* 0x009896800000895d */ /* 0x004fea0003900000 */
[----:B------:R-:W2:Y:S02]  /*9160*/  @!P0 SYNCS.PHASECHK.TRANS64 P0, [R0+URZ+0x160], R2 ;  /* 0x00016002000085a7 */ /* 0x000ea400080010ff */
[----:B--2---:R-:W-:Y:S05]  /*9170*/  @!P0 BRA `(.L_x_187) ;  /* 0xfffffffc00f08947 */ /* 0x004fea000383ffff */
[----:B------:R-:W-:Y:S05]  /*9180*/  BRA `(.L_x_66) ;  /* 0xffffffa800b47947 */ /* 0x000fea000383ffff */
.L_x_76:
[----:B-1----:R-:W-:-:S04]  /*9190*/  MOV R5, UR5 ;  /* 0x0000000500057c02 */ /* 0x002fc80008000f00 */
[----:B------:R1:W2:Y:S03]  /*91a0*/  SYNCS.PHASECHK.TRANS64.TRYWAIT P0, [R5+URZ+0x8], R6 ;  /* 0x00000806050075a7 */ /* 0x0002a600080011ff */
[----:B--2---:R-:W-:Y:S05]  /*91b0*/  @!P0 NANOSLEEP.SYNCS 0x989680 ;  /* 0x009896800000895d */ /* 0x004fea0003900000 */
[----:B------:R-:W2:Y:S02]  /*91c0*/  @!P0 SYNCS.PHASECHK.TRANS64 P0, [R5+URZ+0x8], R6 ;  /* 0x00000806050085a7 */ /* 0x000ea400080010ff */
[----:B--2---:R-:W-:Y:S05]  /*91d0*/  @!P0 BRA `(.L_x_76) ;  /* 0xfffffffc00ec8947 */ /* 0x004fea000383ffff */
[----:B------:R-:W-:Y:S05]  /*91e0*/  BRA `(.L_x_75) ;  /* 0xffffffac006c7947 */ /* 0x000fea000383ffff */
.L_x_78:
[----:B------:R-:W-:Y:S01]  /*91f0*/  BSSY B0, `(.L_x_188) ;  /* 0x0000006000007945 */ /* 0x000fe20003800000 */
[----:B------:R-:W-:-:S07]  /*9200*/  MOV R15, 0xffffffff ;  /* 0xffffffff000f7802 */ /* 0x000fce0000000f00 */
[----:B-1---5:R-:W-:Y:S05]  /*9210*/  WARPSYNC.COLLECTIVE R15, `(.L_x_189) ;  /* 0x000000000f0c7348 */ /* 0x022fea0003c00000 */
[----:B------:R-:W-:Y:S02]  /*9220*/  ELECT P6, UR79, PT ;  /* 0x00000000004f782f */ /* 0x000fe400038c0000 */
[----:B------:R-:W-:Y:S01]  /*9230*/  MOV R14, UR79 ;  /* 0x0000004f000e7c02 */ /* 0x000fe20008000f00 */
[----:B-1---5:R-:W-:Y:S10]  /*9240*/  ENDCOLLECTIVE ;  /* 0x000000000000791b */ /* 0x022ff40003800000 */
.L_x_189:
[----:B------:R-:W-:Y:S05]  /*9250*/  BSYNC B0 ;  /* 0x0000000000007941 */ /* 0x000fea0003800000 */
.L_x_188:
[----:B------:R-:W-:Y:S05]  /*9260*/  BRA `(.L_x_190) ;  /* 0xffffffac009c7947 */ /* 0x000fea000383ffff */
.L_x_80:
[----:B-1----:R-:W-:-:S04]  /*9270*/  MOV R0, UR5 ;  /* 0x0000000500007c02 */ /* 0x002fc80008000f00 */
[----:B------:R1:W2:Y:S03]  /*9280*/  SYNCS.PHASECHK.TRANS64.TRYWAIT P0, [R0+URZ+0x8], R4 ;  /* 0x00000804000075a7 */ /* 0x0002a600080011ff */
[----:B--2---:R-:W-:Y:S05]  /*9290*/  @!P0 NANOSLEEP.SYNCS 0x989680 ;  /* 0x009896800000895d */ /* 0x004fea0003900000 */
[----:B------:R-:W2:Y:S02]  /*92a0*/  @!P0 SYNCS.PHASECHK.TRANS64 P0, [R0+URZ+0x8], R4 ;  /* 0x00000804000085a7 */ /* 0x000ea400080010ff */
[----:B--2---:R-:W-:Y:S05]  /*92b0*/  @!P0 BRA `(.L_x_80) ;  /* 0xfffffffc00ec8947 */ /* 0x004fea000383ffff */
[----:B------:R-:W-:Y:S05]  /*92c0*/  BRA `(.L_x_79) ;  /* 0xffffffac00a07947 */ /* 0x000fea000383ffff */
.L_x_81:
[----:B-1----:R1:W2:Y:S02]  /*92d0*/  SYNCS.PHASECHK.TRANS64.TRYWAIT P0, [R0+URZ+0x150], R4 ;  /* 0x00015004000075a7 */ /* 0x0022a400080011ff */
[----:B--2---:R-:W-:Y:S05]  /*92e0*/  @!P0 NANOSLEEP.SYNCS 0x989680 ;  /* 0x009896800000895d */ /* 0x004fea0003900000 */
[----:B------:R-:W2:Y:S02]  /*92f0*/  @!P0 SYNCS.PHASECHK.TRANS64 P0, [R0+URZ+0x150], R4 ;  /* 0x00015004000085a7 */ /* 0x000ea400080010ff */
[----:B--2---:R-:W-:Y:S05]  /*9300*/  @!P0 BRA `(.L_x_81) ;  /* 0xfffffffc00f08947 */ /* 0x004fea000383ffff */
[----:B------:R-:W-:Y:S05]  /*9310*/  BRA `(.L_x_191) ;  /* 0xffffffb0008c7947 */ /* 0x000fea000383ffff */
.L_x_83:
[----:B------:R-:W-:-:S07]  /*9320*/  MOV R0, UR31 ;  /* 0x0000001f00007c02 */ /* 0x000fce0008000f00 */
.L_x_192:
[----:B-1----:R1:W2:Y:S02]  /*9330*/  SYNCS.PHASECHK.TRANS64.TRYWAIT P0, [R0+URZ+0x190], R4 ;  /* 0x00019004000075a7 */ /* 0x0022a400080011ff */
[----:B--2---:R-:W-:Y:S05]  /*9340*/  @!P0 NANOSLEEP.SYNCS 0x989680 ;  /* 0x009896800000895d */ /* 0x004fea0003900000 */
[----:B------:R-:W2:Y:S02]  /*9350*/  @!P0 SYNCS.PHASECHK.TRANS64 P0, [R0+URZ+0x190], R4 ;  /* 0x00019004000085a7 */ /* 0x000ea400080010ff */
[----:B--2---:R-:W-:Y:S05]  /*9360*/  @!P0 BRA `(.L_x_192) ;  /* 0xfffffffc00f08947 */ /* 0x004fea000383ffff */
[----:B------:R-:W-:Y:S05]  /*9370*/  BRA `(.L_x_193) ;  /* 0xffffffb000d87947 */ /* 0x000fea000383ffff */
.L_x_86:
[----:B------:R-:W-:Y:S07]  /*9380*/  MOV R0, UR5 ;  /* 0x0000000500007c02 */ /* 0x000fee0008000f00 */
.L_x_194:
[----:B-1----:R1:W2:Y:S02]  /*9390*/  SYNCS.PHASECHK.TRANS64.TRYWAIT P0, [R0+URZ], R4 ;  /* 0x00000004000075a7 */ /* 0x0022a400080011ff */
[----:B--2---:R-:W-:Y:S05]  /*93a0*/  @!P0 NANOSLEEP.SYNCS 0x989680 ;  /* 0x009896800000895d */ /* 0x004fea0003900000 */
[----:B------:R-:W2:Y:S02]  /*93b0*/  @!P0 SYNCS.PHASECHK.TRANS64 P0, [R0+URZ], R4 ;  /* 0x00000004000085a7 */ /* 0x000ea400080010ff */
[----:B--2---:R-:W-:Y:S05]  /*93c0*/  @!P0 BRA `(.L_x_194) ;  /* 0xfffffffc00f08947 */ /* 0x004fea000383ffff */
[----:B------:R-:W-:Y:S05]  /*93d0*/  BRA `(.L_x_85) ;  /* 0xffffffb000ec7947 */ /* 0x000fea000383ffff */
.L_x_90:
[----:B-1----:R-:W-:-:S07]  /*93e0*/  MOV R0, UR4 ;  /* 0x0000000400007c02 */ /* 0x002fce0008000f00 */
.L_x_195:
[----:B-1----:R1:W2:Y:S02]  /*93f0*/  SYNCS.PHASECHK.TRANS64.TRYWAIT P0, [R0+URZ], R2 ;  /* 0x00000002000075a7 */ /* 0x0022a400080011ff */
[----:B--2---:R-:W-:Y:S05]  /*9400*/  @!P0 NANOSLEEP.SYNCS 0x989680 ;  /* 0x009896800000895d */ /* 0x004fea0003900000 */
[----:B------:R-:W2:Y:S02]  /*9410*/  @!P0 SYNCS.PHASECHK.TRANS64 P0, [R0+URZ], R2 ;  /* 0x00000002000085a7 */ /* 0x000ea400080010ff */
[----:B--2---:R-:W-:Y:S05]  /*9420*/  @!P0 BRA `(.L_x_195) ;  /* 0xfffffffc00f08947 */ /* 0x004fea000383ffff */
[----:B------:R-:W-:Y:S05]  /*9430*/  BRA `(.L_x_196) ;  /* 0xffffffb400e07947 */ /* 0x000fea000383ffff */
.L_x_91:
[----:B------:R-:W-:-:S07]  /*9440*/  MOV R0, UR5 ;  /* 0x0000000500007c02 */ /* 0x000fce0008000f00 */
.L_x_197:
[----:B-1----:R1:W2:Y:S02]  /*9450*/  SYNCS.PHASECHK.TRANS64.TRYWAIT P0, [R0+URZ], R3 ;  /* 0x00000003000075a7 */ /* 0x0022a400080011ff */
[----:B--2---:R-:W-:Y:S05]  /*9460*/  @!P0 NANOSLEEP.SYNCS 0x989680 ;  /* 0x009896800000895d */ /* 0x004fea0003900000 */
[----:B------:R-:W2:Y:S02]  /*9470*/  @!P0 SYNCS.PHASECHK.TRANS64 P0, [R0+URZ], R3 ;  /* 0x00000003000085a7 */ /* 0x000ea400080010ff */
[----:B--2---:R-:W-:Y:S05]  /*9480*/  @!P0 BRA `(.L_x_197) ;  /* 0xfffffffc00f08947 */ /* 0x004fea000383ffff */
[----:B------:R-:W-:Y:S05]  /*9490*/  BRA `(.L_x_198) ;  /* 0xffffffb400ec7947 */ /* 0x000fea000383ffff */
.L_x_92:
[----:B------:R-:W-:-:S07]  /*94a0*/  MOV R0, UR5 ;  /* 0x0000000500007c02 */ /* 0x000fce0008000f00 */
.L_x_199:
[----:B-1----:R1:W2:Y:S02]  /*94b0*/  SYNCS.PHASECHK.TRANS64.TRYWAIT P0, [R0+URZ], R3 ;  /* 0x00000003000075a7 */ /* 0x0022a400080011ff */
[----:B--2---:R-:W-:Y:S05]  /*94c0*/  @!P0 NANOSLEEP.SYNCS 0x989680 ;  /* 0x009896800000895d */ /* 0x004fea0003900000 */
[----:B------:R-:W2:Y:S02]  /*94d0*/  @!P0 SYNCS.PHASECHK.TRANS64 P0, [R0+URZ], R3 ;  /* 0x00000003000085a7 */ /* 0x000ea400080010ff */
[----:B--2---:R-:W-:Y:S05]  /*94e0*/  @!P0 BRA `(.L_x_199) ;  /* 0xfffffffc00f08947 */ /* 0x004fea000383ffff */
[----:B------:R-:W-:Y:S05]  /*94f0*/  BRA `(.L_x_200) ;  /* 0xffffffb400f87947 */ /* 0x000fea000383ffff */
.L_x_95:
[----:B------:R-:W-:-:S07]  /*9500*/  MOV R0, UR26 ;  /* 0x0000001a00007c02 */ /* 0x000fce0008000f00 */
.L_x_201:
[----:B-1----:R1:W2:Y:S02]  /*9510*/  SYNCS.PHASECHK.TRANS64.TRYWAIT P1, [R0+URZ+0x1d0], R2 ;  /* 0x0001d002000075a7 */ /* 0x0022a400080211ff */
[----:B--2---:R-:W-:Y:S05]  /*9520*/  @!P1 NANOSLEEP.SYNCS 0x989680 ;  /* 0x009896800000995d */ /* 0x004fea0003900000 */
[----:B------:R-:W2:Y:S02]  /*9530*/  @!P1 SYNCS.PHASECHK.TRANS64 P1, [R0+URZ+0x1d0], R2 ;  /* 0x0001d002000095a7 */ /* 0x000ea400080210ff */
[----:B--2---:R-:W-:Y:S05]  /*9540*/  @!P1 BRA `(.L_x_201) ;  /* 0xfffffffc00f09947 */ /* 0x004fea000383ffff */
[----:B------:R-:W-:Y:S05]  /*9550*/  BRA `(.L_x_202) ;  /* 0xffffffb800447947 */ /* 0x000fea000383ffff */
.L_x_100:
[----:B--2---:R2:W4:Y:S02]  /*9560*/  SYNCS.PHASECHK.TRANS64.TRYWAIT P0, [R12+URZ+0x150], R0 ;  /* 0x000150000c0075a7 */ /* 0x00452400080011ff */
[----:B----4-:R-:W-:Y:S05]  /*9570*/  @!P0 NANOSLEEP.SYNCS 0x989680 ;  /* 0x009896800000895d */ /* 0x010fea0003900000 */
[----:B------:R-:W4:Y:S02]  /*9580*/  @!P0 SYNCS.PHASECHK.TRANS64 P0, [R12+URZ+0x150], R0 ;  /* 0x000150000c0085a7 */ /* 0x000f2400080010ff */
[----:B----4-:R-:W-:Y:S05]  /*9590*/  @!P0 BRA `(.L_x_100) ;  /* 0xfffffffc00f08947 */ /* 0x010fea000383ffff */
[----:B------:R-:W-:Y:S05]  /*95a0*/  BRA `(.L_x_203) ;  /* 0xffffffbc00607947 */ /* 0x000fea000383ffff */
.L_x_103:
[----:B-1----:R-:W-:Y:S07]  /*95b0*/  MOV R0, UR29 ;  /* 0x0000001d00007c02 */ /* 0x002fee0008000f00 */
.L_x_204:
[----:B-1----:R1:W2:Y:S02]  /*95c0*/  SYNCS.PHASECHK.TRANS64.TRYWAIT P2, [R0+URZ+0x148], R6 ;  /* 0x00014806000075a7 */ /* 0x0022a400080411ff */
[----:B--2---:R-:W-:Y:S05]  /*95d0*/  @!P2 NANOSLEEP.SYNCS 0x989680 ;  /* 0x009896800000a95d */ /* 0x004fea0003900000 */
[----:B------:R-:W2:Y:S02]  /*95e0*/  @!P2 SYNCS.PHASECHK.TRANS64 P2, [R0+URZ+0x148], R6 ;  /* 0x000148060000a5a7 */ /* 0x000ea400080410ff */
[----:B--2---:R-:W-:Y:S05]  /*95f0*/  @!P2 BRA `(.L_x_204) ;  /* 0xfffffffc00f0a947 */ /* 0x004fea000383ffff */
[----:B------:R-:W-:Y:S05]  /*9600*/  BRA `(.L_x_102) ;  /* 0xffffffc000c47947 */ /* 0x000fea000383ffff */
.L_x_106:
[----:B------:R-:W-:Y:S07]  /*9610*/  MOV R0, UR4 ;  /* 0x0000000400007c02 */ /* 0x000fee0008000f00 */
.L_x_205:
[----:B-1----:R1:W2:Y:S02]  /*9620*/  SYNCS.PHASECHK.TRANS64.TRYWAIT P0, [R0+URZ+0x128], R9 ;  /* 0x00012809000075a7 */ /* 0x0022a400080011ff */
[----:B--2---:R-:W-:Y:S05]  /*9630*/  @!P0 NANOSLEEP.SYNCS 0x989680 ;  /* 0x009896800000895d */ /* 0x004fea0003900000 */
[----:B------:R-:W2:Y:S02]  /*9640*/  @!P0 SYNCS.PHASECHK.TRANS64 P0, [R0+URZ+0x128], R9 ;  /* 0x00012809000085a7 */ /* 0x000ea400080010ff */
[----:B--2---:R-:W-:Y:S05]  /*9650*/  @!P0 BRA `(.L_x_205) ;  /* 0xfffffffc00f08947 */ /* 0x004fea000383ffff */
[----:B------:R-:W-:Y:S05]  /*9660*/  BRA `(.L_x_206) ;  /* 0xffffffc400247947 */ /* 0x000fea000383ffff */
.L_x_107:
[----:B------:R-:W-:Y:S07]  /*9670*/  MOV R0, UR5 ;  /* 0x0000000500007c02 */ /* 0x000fee0008000f00 */
.L_x_207:
[----:B-1----:R1:W2:Y:S02]  /*9680*/  SYNCS.PHASECHK.TRANS64.TRYWAIT P0, [R0+URZ+0x128], R6 ;  /* 0x00012806000075a7 */ /* 0x0022a400080011ff */
[----:B--2---:R-:W-:Y:S05]  /*9690*/  @!P0 NANOSLEEP.SYNCS 0x989680 ;  /* 0x009896800000895d */ /* 0x004fea0003900000 */
[----:B------:R-:W2:Y:S02]  /*96a0*/  @!P0 SYNCS.PHASECHK.TRANS64 P0, [R0+URZ+0x128], R6 ;  /* 0x00012806000085a7 */ /* 0x000ea400080010ff */
[----:B--2---:R-:W-:Y:S05]  /*96b0*/  @!P0 BRA `(.L_x_207) ;  /* 0xfffffffc00f08947 */ /* 0x004fea000383ffff */
[----:B------:R-:W-:Y:S05]  /*96c0*/  BRA `(.L_x_208) ;  /* 0xffffffc400a07947 */ /* 0x000fea000383ffff */
.L_x_109:
[----:B------:R-:W-:-:S07]  /*96d0*/  MOV R0, UR4 ;  /* 0x0000000400007c02 */ /* 0x000fce0008000f00 */
.L_x_209:
[----:B-1----:R1:W2:Y:S02]  /*96e0*/  SYNCS.PHASECHK.TRANS64.TRYWAIT P0, [R0+URZ], R2 ;  /* 0x00000002000075a7 */ /* 0x0022a400080011ff */
[----:B--2---:R-:W-:Y:S05]  /*96f0*/  @!P0 NANOSLEEP.SYNCS 0x989680 ;  /* 0x009896800000895d */ /* 0x004fea0003900000 */
[----:B------:R-:W2:Y:S02]  /*9700*/  @!P0 SYNCS.PHASECHK.TRANS64 P0, [R0+URZ], R2 ;  /* 0x00000002000085a7 */ /* 0x000ea400080010ff */
[----:B--2---:R-:W-:Y:S05]  /*9710*/  @!P0 BRA `(.L_x_209) ;  /* 0xfffffffc00f08947 */ /* 0x004fea000383ffff */
[----:B------:R-:W-:Y:S05]  /*9720*/  BRA `(.L_x_210) ;  /* 0xffffffc800547947 */ /* 0x000fea000383ffff */
.L_x_110:
[----:B------:R-:W-:-:S07]  /*9730*/  MOV R0, UR5 ;  /* 0x0000000500007c02 */ /* 0x000fce0008000f00 */
.L_x_211:
[----:B-1----:R1:W2:Y:S02]  /*9740*/  SYNCS.PHASECHK.TRANS64.TRYWAIT P0, [R0+URZ], R2 ;  /* 0x00000002000075a7 */ /* 0x0022a400080011ff */
[----:B--2---:R-:W-:Y:S05]  /*9750*/  @!P0 NANOSLEEP.SYNCS 0x989680 ;  /* 0x009896800000895d */ /* 0x004fea0003900000 */
[----:B------:R-:W2:Y:S02]  /*9760*/  @!P0 SYNCS.PHASECHK.TRANS64 P0, [R0+URZ], R2 ;  /* 0x00000002000085a7 */ /* 0x000ea400080010ff */
[----:B--2---:R-:W-:Y:S05]  /*9770*/  @!P0 BRA `(.L_x_211) ;  /* 0xfffffffc00f08947 */ /* 0x004fea000383ffff */
[----:B------:R-:W-:Y:S05]  /*9780*/  BRA `(.L_x_212) ;  /* 0xffffffc800607947 */ /* 0x000fea000383ffff */
.L_x_112:
[----:B--2---:R2:W3:Y:S02]  /*9790*/  SYNCS.PHASECHK.TRANS64.TRYWAIT P0, [R3+URZ+0x150], R0 ;  /* 0x00015000030075a7 */ /* 0x0044e400080011ff */
[----:B---3--:R-:W-:Y:S05]  /*97a0*/  @!P0 NANOSLEEP.SYNCS 0x989680 ;  /* 0x009896800000895d */ /* 0x008fea0003900000 */
[----:B------:R-:W3:Y:S02]  /*97b0*/  @!P0 SYNCS.PHASECHK.TRANS64 P0, [R3+URZ+0x150], R0 ;  /* 0x00015000030085a7 */ /* 0x000ee400080010ff */
[----:B---3--:R-:W-:Y:S05]  /*97c0*/  @!P0 BRA `(.L_x_112) ;  /* 0xfffffffc00f08947 */ /* 0x008fea000383ffff */
[----:B------:R-:W-:Y:S05]  /*97d0*/  BRA `(.L_x_213) ;  /* 0xffffffcc00447947 */ /* 0x000fea000383ffff */
.L_x_122:
[----:B-1----:R1:W2:Y:S02]  /*97e0*/  SYNCS.PHASECHK.TRANS64.TRYWAIT P0, [R0+URZ+0x110], R3 ;  /* 0x00011003000075a7 */ /* 0x0022a400080011ff */
[----:B--2---:R-:W-:Y:S05]  /*97f0*/  @!P0 NANOSLEEP.SYNCS 0x989680 ;  /* 0x009896800000895d */ /* 0x004fea0003900000 */
[----:B------:R-:W2:Y:S02]  /*9800*/  @!P0 SYNCS.PHASECHK.TRANS64 P0, [R0+URZ+0x110], R3 ;  /* 0x00011003000085a7 */ /* 0x000ea400080010ff */
[----:B--2---:R-:W-:Y:S05]  /*9810*/  @!P0 BRA `(.L_x_122) ;  /* 0xfffffffc00f08947 */ /* 0x004fea000383ffff */
[----:B------:R-:W-:Y:S05]  /*9820*/  BRA `(.L_x_121) ;  /* 0xffffffd800a87947 */ /* 0x000fea000383ffff */
.L_x_124:
[----:B-1----:R1:W3:Y:S02]  /*9830*/  SYNCS.PHASECHK.TRANS64.TRYWAIT P1, [R54+URZ+0x170], R2 ;  /* 0x00017002360075a7 */ /* 0x0022e400080211ff */
[----:B---3--:R-:W-:Y:S05]  /*9840*/  @!P1 NANOSLEEP.SYNCS 0x989680 ;  /* 0x009896800000995d */ /* 0x008fea0003900000 */
[----:B------:R-:W3:Y:S02]  /*9850*/  @!P1 SYNCS.PHASECHK.TRANS64 P1, [R54+URZ+0x170], R2 ;  /* 0x00017002360095a7 */ /* 0x000ee400080210ff */
[----:B---3--:R-:W-:Y:S05]  /*9860*/  @!P1 BRA `(.L_x_124) ;  /* 0xfffffffc00f09947 */ /* 0x008fea000383ffff */
[----:B------:R-:W-:Y:S05]  /*9870*/  BRA `(.L_x_123) ;  /* 0xffffffd800d87947 */ /* 0x000fea000383ffff */
.L_x_135:
[----:B-1----:R1:W2:Y:S02]  /*9880*/  SYNCS.PHASECHK.TRANS64.TRYWAIT P0, [R3+URZ+0x110], R67 ;  /* 0x00011043030075a7 */ /* 0x0022a400080011ff */
[----:B--2---:R-:W-:Y:S05]  /*9890*/  @!P0 NANOSLEEP.SYNCS 0x989680 ;  /* 0x009896800000895d */ /* 0x004fea0003900000 */
[----:B------:R-:W2:Y:S02]  /*98a0*/  @!P0 SYNCS.PHASECHK.TRANS64 P0, [R3+URZ+0x110], R67 ;  /* 0x00011043030085a7 */ /* 0x000ea400080010ff */
[----:B--2---:R-:W-:Y:S05]  /*98b0*/  @!P0 BRA `(.L_x_135) ;  /* 0xfffffffc00f08947 */ /* 0x004fea000383ffff */
[----:B------:R-:W-:Y:S05]  /*98c0*/  BRA `(.L_x_134) ;  /* 0xffffffe400007947 */ /* 0x000fea000383ffff */
        .weak           $__internal_0_$__cuda_sm10x_tcgen05_guardrail_trap_col_being_dealloced_not_returned_by_alloc
        .type           $__internal_0_$__cuda_sm10x_tcgen05_guardrail_trap_col_being_dealloced_not_returned_by_alloc,@function
        .size           $__internal_0_$__cuda_sm10x_tcgen05_guardrail_trap_col_being_dealloced_not_returned_by_alloc,($__internal_1_$__cuda_sm10x_tcgen05_guardrail_trap_phase_invalid_during_alloc - $__internal_0_$__cuda_sm10x_tcgen05_guardrail_trap_col_being_dealloced_not_returned_by_alloc)
$__internal_0_$__cuda_sm10x_tcgen05_guardrail_trap_col_being_dealloced_not_returned_by_alloc:
[----:B------:R-:W-:Y:S05]  /*98d0*/  BPT.TRAP 0x1 ;  /* 0x000000040000795c */ /* 0x000fea0000300000 */
[----:B------:R-:W-:-:S04]  /*98e0*/  HFMA2 R3, -RZ, RZ, 0, 0 ;  /* 0x00000000ff037431 */ /* 0x000fc800000001ff */
[----:B------:R-:W-:Y:S05]  /*98f0*/  RET.REL.NODEC R2 `(_ZN7cutlass13device_kernelINS_4gemm6kernel13GemmUniversalIN4cute5tupleIJiiiiEEENS1_10collective13CollectiveMmaINS1_35MainloopSm100TmaUmmaWarpSpecializedILi17ELi2ELi4ENS5_IJNS4_1CILi4EEESB_NSA_ILi1EEEEEEEENS5_IJNSA_ILi128EEENSA_ILi64EEESG_EEENS_10bfloat16_tENS5_IJlSC_lEEESI_SJ_NS4_8TiledMMAINS4_8MMA_AtomIJNS4_26SM100_MMA_F16BF16_2x1SM_SSISI_SI_fLi128ELi64ELNS4_4UMMA5MajorE0ELSO_0ELNSN_7ScaleInE0ELSP_0EEEEEENS4_6LayoutINS5_IJSC_SC_SC_EEENS5_IJNSA_ILi0EEESU_SU_EEEEENS5_IJNS4_10UnderscoreESX_SX_EEEEENS4_28SM100_TMA_2SM_LOAD_MULTICASTENS4_14ComposedLayoutINS4_7SwizzleILi3ELi4ELi3EEENS4_18smem_ptr_flag_bitsILi16EEENSS_INS5_IJNSA_ILi8EEESG_EEENS5_IJSG_SC_EEEEEEEvNS4_8identityES10_S1A_vS1B_EENS_8epilogue10collective18CollectiveEpilogueINS1D_23Sm100TmaWarpSpecializedILi3ELi2ELi16ELb1ELb0EEEJNS5_IJSG_SG_SG_EEENS5_IJNSS_ISG_SC_EENSS_INS5_IJNSA_ILi16EEENSA_ILi2EEEEEENS5_IJSC_NSA_ILi32EEEEEEEEEEESI_SJ_SI_SJ_NS1D_6fusion15FusionCallbacksIS1H_NS1R_17LinearCombinationISI_fSI_fLNS_15FloatRoundStyleE2EEES1I_S1Q_JEEENS4_5SM1004TMEM4LOAD26SM100_TMEM_LOAD_32dp32b16xENS4_13SM90_TMA_LOADENS11_INS12_ILi1ELi4ELi3EEES15_NSS_INS5_IJS16_S1K_EEENS5_IJS1K_SC_EEEEEEENS4_39AutoVectorizingCopyWithAssumedAlignmentILi128EEENS4_14SM90_TMA_STOREES26_S28_S28_EEEvvEEEEvNT_6ParamsE) ;  /* 0xffffff6402c07950 */ /* 0x000fea0003c3ffff */
        .weak           $__internal_1_$__cuda_sm10x_tcgen05_guardrail_trap_phase_invalid_during_alloc
        .type           $__internal_1_$__cuda_sm10x_tcgen05_guardrail_trap_phase_invalid_during_alloc,@function
        .size           $__internal_1_$__cuda_sm10x_tcgen05_guardrail_trap_phase_invalid_during_alloc,($__internal_2_$__cuda_sm10x_tcgen05_guardrail_trap_unallocated_columns_being_dealloced - $__internal_1_$__cuda_sm10x_tcgen05_guardrail_trap_phase_invalid_during_alloc)
$__internal_1_$__cuda_sm10x_tcgen05_guardrail_trap_phase_invalid_during_alloc:
[----:B------:R-:W-:Y:S05]  /*9900*/  BPT.TRAP 0x1 ;  /* 0x000000040000795c */ /* 0x000fea0000300000 */
[----:B------:R-:W-:-:S04]  /*9910*/  MOV R5, 0x0 ;  /* 0x0000000000057802 */ /* 0x000fc80000000f00 */
[----:B------:R-:W-:Y:S05]  /*9920*/  RET.REL.NODEC R4 `(_ZN7cutlass13device_kernelINS_4gemm6kernel13GemmUniversalIN4cute5tupleIJiiiiEEENS1_10collective13CollectiveMmaINS1_35MainloopSm100TmaUmmaWarpSpecializedILi17ELi2ELi4ENS5_IJNS4_1CILi4EEESB_NSA_ILi1EEEEEEEENS5_IJNSA_ILi128EEENSA_ILi64EEESG_EEENS_10bfloat16_tENS5_IJlSC_lEEESI_SJ_NS4_8TiledMMAINS4_8MMA_AtomIJNS4_26SM100_MMA_F16BF16_2x1SM_SSISI_SI_fLi128ELi64ELNS4_4UMMA5MajorE0ELSO_0ELNSN_7ScaleInE0ELSP_0EEEEEENS4_6LayoutINS5_IJSC_SC_SC_EEENS5_IJNSA_ILi0EEESU_SU_EEEEENS5_IJNS4_10UnderscoreESX_SX_EEEEENS4_28SM100_TMA_2SM_LOAD_MULTICASTENS4_14ComposedLayoutINS4_7SwizzleILi3ELi4ELi3EEENS4_18smem_ptr_flag_bitsILi16EEENSS_INS5_IJNSA_ILi8EEESG_EEENS5_IJSG_SC_EEEEEEEvNS4_8identityES10_S1A_vS1B_EENS_8epilogue10collective18CollectiveEpilogueINS1D_23Sm100TmaWarpSpecializedILi3ELi2ELi16ELb1ELb0EEEJNS5_IJSG_SG_SG_EEENS5_IJNSS_ISG_SC_EENSS_INS5_IJNSA_ILi16EEENSA_ILi2EEEEEENS5_IJSC_NSA_ILi32EEEEEEEEEEESI_SJ_SI_SJ_NS1D_6fusion15FusionCallbacksIS1H_NS1R_17LinearCombinationISI_fSI_fLNS_15FloatRoundStyleE2EEES1I_S1Q_JEEENS4_5SM1004TMEM4LOAD26SM100_TMEM_LOAD_32dp32b16xENS4_13SM90_TMA_LOADENS11_INS12_ILi1ELi4ELi3EEES15_NSS_INS5_IJS16_S1K_EEENS5_IJS1K_SC_EEEEEEENS4_39AutoVectorizingCopyWithAssumedAlignmentILi128EEENS4_14SM90_TMA_STOREES26_S28_S28_EEEvvEEEEvNT_6ParamsE) ;  /* 0xffffff6404b47950 */ /* 0x000fea0003c3ffff */
        .weak           $__internal_2_$__cuda_sm10x_tcgen05_guardrail_trap_unallocated_columns_being_dealloced
        .type           $__internal_2_$__cuda_sm10x_tcgen05_guardrail_trap_unallocated_columns_being_dealloced,@function
        .size           $__internal_2_$__cuda_sm10x_tcgen05_guardrail_trap_unallocated_columns_being_dealloced,(.L_x_215 - $__internal_2_$__cuda_sm10x_tcgen05_guardrail_trap_unallocated_columns_being_dealloced)
$__internal_2_$__cuda_sm10x_tcgen05_guardrail_trap_unallocated_columns_being_dealloced:
[----:B------:R-:W-:Y:S05]  /*9930*/  BPT.TRAP 0x1 ;  /* 0x000000040000795c */ /* 0x000fea0000300000 */
[----:B------:R-:W-:-:S04]  /*9940*/  HFMA2 R3, -RZ, RZ, 0, 0 ;  /* 0x00000000ff037431 */ /* 0x000fc800000001ff */
[----:B------:R-:W-:Y:S05]  /*9950*/  RET.REL.NODEC R2 `(_ZN7cutlass13device_kernelINS_4gemm6kernel13GemmUniversalIN4cute5tupleIJiiiiEEENS1_10collective13CollectiveMmaINS1_35MainloopSm100TmaUmmaWarpSpecializedILi17ELi2ELi4ENS5_IJNS4_1CILi4EEESB_NSA_ILi1EEEEEEEENS5_IJNSA_ILi128EEENSA_ILi64EEESG_EEENS_10bfloat16_tENS5_IJlSC_lEEESI_SJ_NS4_8TiledMMAINS4_8MMA_AtomIJNS4_26SM100_MMA_F16BF16_2x1SM_SSISI_SI_fLi128ELi64ELNS4_4UMMA5MajorE0ELSO_0ELNSN_7ScaleInE0ELSP_0EEEEEENS4_6LayoutINS5_IJSC_SC_SC_EEENS5_IJNSA_ILi0EEESU_SU_EEEEENS5_IJNS4_10UnderscoreESX_SX_EEEEENS4_28SM100_TMA_2SM_LOAD_MULTICASTENS4_14ComposedLayoutINS4_7SwizzleILi3ELi4ELi3EEENS4_18smem_ptr_flag_bitsILi16EEENSS_INS5_IJNSA_ILi8EEESG_EEENS5_IJSG_SC_EEEEEEEvNS4_8identityES10_S1A_vS1B_EENS_8epilogue10collective18CollectiveEpilogueINS1D_23Sm100TmaWarpSpecializedILi3ELi2ELi16ELb1ELb0EEEJNS5_IJSG_SG_SG_EEENS5_IJNSS_ISG_SC_EENSS_INS5_IJNSA_ILi16EEENSA_ILi2EEEEEENS5_IJSC_NSA_ILi32EEEEEEEEEEESI_SJ_SI_SJ_NS1D_6fusion15FusionCallbacksIS1H_NS1R_17LinearCombinationISI_fSI_fLNS_15FloatRoundStyleE2EEES1I_S1Q_JEEENS4_5SM1004TMEM4LOAD26SM100_TMEM_LOAD_32dp32b16xENS4_13SM90_TMA_LOADENS11_INS12_ILi1ELi4ELi3EEES15_NSS_INS5_IJS16_S1K_EEENS5_IJS1K_SC_EEEEEEENS4_39AutoVectorizingCopyWithAssumedAlignmentILi128EEENS4_14SM90_TMA_STOREES26_S28_S28_EEEvvEEEEvNT_6ParamsE) ;  /* 0xffffff6402a87950 */ /* 0x000fea0003c3ffff */
.L_x_214:
[----:B------:R-:W-:-:S00]  /*9960*/  BRA `(.L_x_214) ;  /* 0xfffffffc00fc7947 */ /* 0x000fc0000383ffff */
[----:B------:R-:W-:-:S00]  /*9970*/  NOP ;  /* 0x0000000000007918 */ /* 0x000fc00000000000 */
        /* <DEDUP_REMOVED lines=8> */
.L_x_215:


//--------------------- .nv.global.init           --------------------------
	.section	.nv.global.init,"aw",@progbits
.nv.global.init:
	.type		$str$27,@object
	.size		$str$27,($str$28 - $str$27)
$str$27:
        /*0000*/ 	.byte	0x28, 0x61, 0x64, 0x64, 0x72, 0x65, 0x73, 0x73, 0x20, 0x26, 0x20, 0x6d, 0x61, 0x73, 0x6b, 0x29
        /*0010*/ 	.byte	0x20, 0x3d, 0x3d, 0x20, 0x30, 0x00
	.type		$str$28,@object
	.size		$str$28,($str$26 - $str$28)
$str$28:
        /*0016*/ 	.byte	0x2f, 0x74, 0x6d, 0x70, 0x2f, 0x63, 0x75, 0x74, 0x6c, 0x61, 0x73, 0x73, 0x5f, 0x73, 0x77, 0x65
        /*0026*/ 	.byte	0x65, 0x70, 0x5f, 0x73, 0x72, 0x63, 0x2f, 0x69, 0x6e, 0x63, 0x6c, 0x75, 0x64, 0x65, 0x2f, 0x63
        /*0036*/ 	.byte	0x75, 0x74, 0x65, 0x2f, 0x70, 0x6f, 0x69, 0x6e, 0x74, 0x65, 0x72, 0x5f, 0x66, 0x6c, 0x61, 0x67
        /*0046*/ 	.byte	0x67, 0x65, 0x64, 0x2e, 0x68, 0x70, 0x70, 0x00
	.type		$str$26,@object
	.size		$str$26,($str$25 - $str$26)
$str$26:
        /*004e*/ 	.byte	0x2f, 0x74, 0x6d, 0x70, 0x2f, 0x63, 0x75, 0x74, 0x6c, 0x61, 0x73, 0x73, 0x5f, 0x73, 0x77, 0x65
        /*005e*/ 	.byte	0x65, 0x70, 0x5f, 0x73, 0x72, 0x63, 0x2f, 0x69, 0x6e, 0x63, 0x6c, 0x75, 0x64, 0x65, 0x2f, 0x63
        /*006e*/ 	.byte	0x75, 0x74, 0x65, 0x2f, 0x61, 0x74, 0x6f, 0x6d, 0x2f, 0x63, 0x6f, 0x70, 0x79, 0x5f, 0x74, 0x72
        /*007e*/ 	.byte	0x61, 0x69, 0x74, 0x73, 0x5f, 0x73, 0x6d, 0x31, 0x30, 0x30, 0x2e, 0x68, 0x70, 0x70, 0x00
	.type		$str$25,@object
	.size		$str$25,(__unnamed_1 - $str$25)
$str$25:
        /*008d*/ 	.byte	0x28, 0x28, 0x75, 0x69, 0x6e, 0x74, 0x33, 0x32, 0x5f, 0x74, 0x28, 0x74, 0x68, 0x72, 0x65, 0x61
        /*009d*/ 	.byte	0x64, 0x49, 0x64, 0x78, 0x2e, 0x78, 0x29, 0x20, 0x2f, 0x20, 0x33, 0x32, 0x29, 0x20, 0x25, 0x20
        /*00ad*/ 	.byte	0x34, 0x29, 0x20, 0x3d, 0x3d, 0x20, 0x28, 0x28, 0x28, 0x74, 0x6d, 0x65, 0x6d, 0x5f, 0x61, 0x64
        /*00bd*/ 	.byte	0x64, 0x72, 0x20, 0x3e, 0x3e, 0x20, 0x31, 0x36, 0x29, 0x20, 0x2f, 0x20, 0x33, 0x32, 0x29, 0x20
        /*00cd*/ 	.byte	0x25, 0x20, 0x34, 0x29, 0x00
	.type		__unnamed_1,@object
	.size		__unnamed_1,(__unnamed_2 - __unnamed_1)
__unnamed_1:
        /*00d2*/ 	.byte	0x61, 0x75, 0x74, 0x6f, 0x20, 0x63, 0x75, 0x74, 0x65, 0x3a, 0x3a, 0x61, 0x73, 0x5f, 0x70, 0x6f
        /* <DEDUP_REMOVED lines=24> */
        /*0262*/ 	.byte	0x43, 0x3c, 0x32, 0x30, 0x34, 0x38, 0x3e, 0x3e, 0x3e, 0x3e, 0x5d, 0x00
	.type		__unnamed_2,@object
	.size		__unnamed_2,(.L_2 - __unnamed_2)
__unnamed_2:
        /* <DEDUP_REMOVED lines=40> */
        /*04ee*/ 	.byte	0x3a, 0x3a, 0x43, 0x3c, 0x30, 0x3e, 0x3e, 0x3e, 0x3e, 0x5d, 0x00
.L_2:


//--------------------- .nv.shared._ZN7cutlass13device_kernelINS_4gemm6kernel13GemmUniversalIN4cute5tupleIJiiiiEEENS1_10collective13CollectiveMmaINS1_35MainloopSm100TmaUmmaWarpSpecializedILi17ELi2ELi4ENS5_IJNS4_1CILi4EEESB_NSA_ILi1EEEEEEEENS5_IJNSA_ILi128EEENSA_ILi64EEESG_EEENS_10bfloat16_tENS5_IJlSC_lEEESI_SJ_NS4_8TiledMMAINS4_8MMA_AtomIJNS4_26SM100_MMA_F16BF16_2x1SM_SSISI_SI_fLi128ELi64ELNS4_4UMMA5MajorE0ELSO_0ELNSN_7ScaleInE0ELSP_0EEEEEENS4_6LayoutINS5_IJSC_SC_SC_EEENS5_IJNSA_ILi0EEESU_SU_EEEEENS5_IJNS4_10UnderscoreESX_SX_EEEEENS4_28SM100_TMA_2SM_LOAD_MULTICASTENS4_14ComposedLayoutINS4_7SwizzleILi3ELi4ELi3EEENS4_18smem_ptr_flag_bitsILi16EEENSS_INS5_IJNSA_ILi8EEESG_EEENS5_IJSG_SC_EEEEEEEvNS4_8identityES10_S1A_vS1B_EENS_8epilogue10collective18CollectiveEpilogueINS1D_23Sm100TmaWarpSpecializedILi3ELi2ELi16ELb1ELb0EEEJNS5_IJSG_SG_SG_EEENS5_IJNSS_ISG_SC_EENSS_INS5_IJNSA_ILi16EEENSA_ILi2EEEEEENS5_IJSC_NSA_ILi32EEEEEEEEEEESI_SJ_SI_SJ_NS1D_6fusion15FusionCallbacksIS1H_NS1R_17LinearCombinationISI_fSI_fLNS_15FloatRoundStyleE2EEES1I_S1Q_JEEENS4_5SM1004TMEM4LOAD26SM100_TMEM_LOAD_32dp32b16xENS4_13SM90_TMA_LOADENS11_INS12_ILi1ELi4ELi3EEES15_NSS_INS5_IJS16_S1K_EEENS5_IJS1K_SC_EEEEEEENS4_39AutoVectorizingCopyWithAssumedAlignmentILi128EEENS4_14SM90_TMA_STOREES26_S28_S28_EEEvvEEEEvNT_6ParamsE --------------------------
	.section	.nv.shared._ZN7cutlass13device_kernelINS_4gemm6kernel13GemmUniversalIN4cute5tupleIJiiiiEEENS1_10collective13CollectiveMmaINS1_35MainloopSm100TmaUmmaWarpSpecializedILi17ELi2ELi4ENS5_IJNS4_1CILi4EEESB_NSA_ILi1EEEEEEEENS5_IJNSA_ILi128EEENSA_ILi64EEESG_EEENS_10bfloat16_tENS5_IJlSC_lEEESI_SJ_NS4_8TiledMMAINS4_8MMA_AtomIJNS4_26SM100_MMA_F16BF16_2x1SM_SSISI_SI_fLi128ELi64ELNS4_4UMMA5MajorE0ELSO_0ELNSN_7ScaleInE0ELSP_0EEEEEENS4_6LayoutINS5_IJSC_SC_SC_EEENS5_IJNSA_ILi0EEESU_SU_EEEEENS5_IJNS4_10UnderscoreESX_SX_EEEEENS4_28SM100_TMA_2SM_LOAD_MULTICASTENS4_14ComposedLayoutINS4_7SwizzleILi3ELi4ELi3EEENS4_18smem_ptr_flag_bitsILi16EEENSS_INS5_IJNSA_ILi8EEESG_EEENS5_IJSG_SC_EEEEEEEvNS4_8identityES10_S1A_vS1B_EENS_8epilogue10collective18CollectiveEpilogueINS1D_23Sm100TmaWarpSpecializedILi3ELi2ELi16ELb1ELb0EEEJNS5_IJSG_SG_SG_EEENS5_IJNSS_ISG_SC_EENSS_INS5_IJNSA_ILi16EEENSA_ILi2EEEEEENS5_IJSC_NSA_ILi32EEEEEEEEEEESI_SJ_SI_SJ_NS1D_6fusion15FusionCallbacksIS1H_NS1R_17LinearCombinationISI_fSI_fLNS_15FloatRoundStyleE2EEES1I_S1Q_JEEENS4_5SM1004TMEM4LOAD26SM100_TMEM_LOAD_32dp32b16xENS4_13SM90_TMA_LOADENS11_INS12_ILi1ELi4ELi3EEES15_NSS_INS5_IJS16_S1K_EEENS5_IJS1K_SC_EEEEEEENS4_39AutoVectorizingCopyWithAssumedAlignmentILi128EEENS4_14SM90_TMA_STOREES26_S28_S28_EEEvvEEEEvNT_6ParamsE,"aw",@nobits
	.sectionflags	@""
	.align	16
	.zero		1024


//--------------------- .nv.shared.reserved.0     --------------------------
	.section	.nv.shared.reserved.0,"aw",@nobits
	.weak		__nv_reservedSMEM_offset_0_alias
	.size		__nv_reservedSMEM_offset_0_alias, 0, 64
	.other		__nv_reservedSMEM_offset_0_alias,@"STO_CUDA_RESERVED_SHARED STV_DEFAULT"
__nv_reservedSMEM_offset_0_alias:
	.zero		0
.nv.shared.reserved.0:
	.zero		64
	.weak		__nv_reservedSMEM_tcgen05_partition
	.type		__nv_reservedSMEM_tcgen05_partition,@object
	.size		__nv_reservedSMEM_tcgen05_partition,(.L_0 - __nv_reservedSMEM_tcgen05_partition)
__nv_reservedSMEM_tcgen05_partition:
	.zero		32
.L_0:


//--------------------- .nv.global                --------------------------
	.section	.nv.global,"aw",@nobits
.nv.global:
	.type		_ZN40_INTERNAL_e136412d_4_k_cu_2cc76212_325004cute1_E,@object
	.size		_ZN40_INTERNAL_e136412d_4_k_cu_2cc76212_325004cute1_E,(_ZN40_INTERNAL_e136412d_4_k_cu_2cc76212_325004cuda3std3__45__cpo6cbeginE - _ZN40_INTERNAL_e136412d_4_k_cu_2cc76212_325004cute1_E)
_ZN40_INTERNAL_e136412d_4_k_cu_2cc76212_325004cute1_E:
	.zero		1
	.type		_ZN40_INTERNAL_e136412d_4_k_cu_2cc76212_325004cuda3std3__45__cpo6cbeginE,@object
	.size		_ZN40_INTERNAL_e136412d_4_k_cu_2cc76212_325004cuda3std3__45__cpo6cbeginE,(_ZN40_INTERNAL_e136412d_4_k_cu_2cc76212_325004cuda3std3__48in_placeE - _ZN40_INTERNAL_e136412d_4_k_cu_2cc76212_325004cuda3std3__45__cpo6cbeginE)
_ZN40_INTERNAL_e136412d_4_k_cu_2cc76212_325004cuda3std3__45__cpo6cbeginE:
	.zero		1
	.type		_ZN40_INTERNAL_e136412d_4_k_cu_2cc76212_325004cuda3std3__48in_placeE,@object
	.size		_ZN40_INTERNAL_e136412d_4_k_cu_2cc76212_325004cuda3std3__48in_placeE,(_ZN40_INTERNAL_e136412d_4_k_cu_2cc76212_325004cuda3std6ranges3__45__cpo9iter_moveE - _ZN40_INTERNAL_e136412d_4_k_cu_2cc76212_325004cuda3std3__48in_placeE)
_ZN40_INTERNAL_e136412d_4_k_cu_2cc76212_325004cuda3std3__48in_placeE:
	.zero		1
	.type		_ZN40_INTERNAL_e136412d_4_k_cu_2cc76212_325004cuda3std6ranges3__45__cpo9iter_moveE,@object
	.size		_ZN40_INTERNAL_e136412d_4_k_cu_2cc76212_325004cuda3std6ranges3__45__cpo9iter_moveE,(_ZN40_INTERNAL_e136412d_4_k_cu_2cc76212_325004cuda3std3__45__cpo5beginE - _ZN40_INTERNAL_e136412d_4_k_cu_2cc76212_325004cuda3std6ranges3__45__cpo9iter_moveE)
_ZN40_INTERNAL_e136412d_4_k_cu_2cc76212_325004cuda3std6ranges3__45__cpo9iter_moveE:
	.zero		1
	.type		_ZN40_INTERNAL_e136412d_4_k_cu_2cc76212_325004cuda3std3__45__cpo5beginE,@object
	.size		_ZN40_INTERNAL_e136412d_4_k_cu_2cc76212_325004cuda3std3__45__cpo5beginE,(_ZN40_INTERNAL_e136412d_4_k_cu_2cc76212_325004cuda3std3__442_GLOBAL__N__e136412d_4_k_cu_2cc76212_325006ignoreE - _ZN40_INTERNAL_e136412d_4_k_cu_2cc76212_325004cuda3std3__45__cpo5beginE)
_ZN40_INTERNAL_e136412d_4_k_cu_2cc76212_325004cuda3std3__45__cpo5beginE:
	.zero		1
	.type		_ZN40_INTERNAL_e136412d_4_k_cu_2cc76212_325004cuda3std3__442_GLOBAL__N__e136412d_4_k_cu_2cc76212_325006ignoreE,@object
	.size		_ZN40_INTERNAL_e136412d_4_k_cu_2cc76212_325004cuda3std3__442_GLOBAL__N__e136412d_4_k_cu_2cc76212_325006ignoreE,(_ZN40_INTERNAL_e136412d_4_k_cu_2cc76212_325004cute7productE - _ZN40_INTERNAL_e136412d_4_k_cu_2cc76212_325004cuda3std3__442_GLOBAL__N__e136412d_4_k_cu_2cc76212_325006ignoreE)
_ZN40_INTERNAL_e136412d_4_k_cu_2cc76212_325004cuda3std3__442_GLOBAL__N__e136412d_4_k_cu_2cc76212_325006ignoreE:
	.zero		1
	.type		_ZN40_INTERNAL_e136412d_4_k_cu_2cc76212_325004cute7productE,@object
	.size		_ZN40_INTERNAL_e136412d_4_k_cu_2cc76212_325004cute7productE,(_ZN40_INTERNAL_e136412d_4_k_cu_2cc76212_325004cuda3std3__45__cpo3endE - _ZN40_INTERNAL_e136412d_4_k_cu_2cc76212_325004cute7productE)
_ZN40_INTERNAL_e136412d_4_k_cu_2cc76212_325004cute7productE:
	.zero		1
	.type		_ZN40_INTERNAL_e136412d_4_k_cu_2cc76212_325004cuda3std3__45__cpo3endE,@object
	.size		_ZN40_INTERNAL_e136412d_4_k_cu_2cc76212_325004cuda3std3__45__cpo3endE,(_ZN40_INTERNAL_e136412d_4_k_cu_2cc76212_325004cuda3std3__419piecewise_constructE - _ZN40_INTERNAL_e136412d_4_k_cu_2cc76212_325004cuda3std3__45__cpo3endE)
_ZN40_INTERNAL_e136412d_4_k_cu_2cc76212_325004cuda3std3__45__cpo3endE:
	.zero		1
	.type		_ZN40_INTERNAL_e136412d_4_k_cu_2cc76212_325004cuda3std3__419piecewise_constructE,@object
	.size		_ZN40_INTERNAL_e136412d_4_k_cu_2cc76212_325004cuda3std3__419piecewise_constructE,(_ZN40_INTERNAL_e136412d_4_k_cu_2cc76212_325004cuda3std3__45__cpo4cendE - _ZN40_INTERNAL_e136412d_4_k_cu_2cc76212_325004cuda3std3__419piecewise_constructE)
_ZN40_INTERNAL_e136412d_4_k_cu_2cc76212_325004cuda3std3__419piecewise_constructE:
	.zero		1
	.type		_ZN40_INTERNAL_e136412d_4_k_cu_2cc76212_325004cuda3std3__45__cpo4cendE,@object
	.size		_ZN40_INTERNAL_e136412d_4_k_cu_2cc76212_325004cuda3std3__45__cpo4cendE,(_ZN40_INTERNAL_e136412d_4_k_cu_2cc76212_325004cuda3std6ranges3__45__cpo4swapE - _ZN40_INTERNAL_e136412d_4_k_cu_2cc76212_325004cuda3std3__45__cpo4cendE)
_ZN40_INTERNAL_e136412d_4_k_cu_2cc76212_325004cuda3std3__45__cpo4cendE:
	.zero		1
	.type		_ZN40_INTERNAL_e136412d_4_k_cu_2cc76212_325004cuda3std6ranges3__45__cpo4swapE,@object
	.size		_ZN40_INTERNAL_e136412d_4_k_cu_2cc76212_325004cuda3std6ranges3__45__cpo4swapE,(.L_10 - _ZN40_INTERNAL_e136412d_4_k_cu_2cc76212_325004cuda3std6ranges3__45__cpo4swapE)
_ZN40_INTERNAL_e136412d_4_k_cu_2cc76212_325004cuda3std6ranges3__45__cpo4swapE:
	.zero		1
.L_10:


//--------------------- .nv.constant0._ZN7cutlass13device_kernelINS_4gemm6kernel13GemmUniversalIN4cute5tupleIJiiiiEEENS1_10collective13CollectiveMmaINS1_35MainloopSm100TmaUmmaWarpSpecializedILi17ELi2ELi4ENS5_IJNS4_1CILi4EEESB_NSA_ILi1EEEEEEEENS5_IJNSA_ILi128EEENSA_ILi64EEESG_EEENS_10bfloat16_tENS5_IJlSC_lEEESI_SJ_NS4_8TiledMMAINS4_8MMA_AtomIJNS4_26SM100_MMA_F16BF16_2x1SM_SSISI_SI_fLi128ELi64ELNS4_4UMMA5MajorE0ELSO_0ELNSN_7ScaleInE0ELSP_0EEEEEENS4_6LayoutINS5_IJSC_SC_SC_EEENS5_IJNSA_ILi0EEESU_SU_EEEEENS5_IJNS4_10UnderscoreESX_SX_EEEEENS4_28SM100_TMA_2SM_LOAD_MULTICASTENS4_14ComposedLayoutINS4_7SwizzleILi3ELi4ELi3EEENS4_18smem_ptr_flag_bitsILi16EEENSS_INS5_IJNSA_ILi8EEESG_EEENS5_IJSG_SC_EEEEEEEvNS4_8identityES10_S1A_vS1B_EENS_8epilogue10collective18CollectiveEpilogueINS1D_23Sm100TmaWarpSpecializedILi3ELi2ELi16ELb1ELb0EEEJNS5_IJSG_SG_SG_EEENS5_IJNSS_ISG_SC_EENSS_INS5_IJNSA_ILi16EEENSA_ILi2EEEEEENS5_IJSC_NSA_ILi32EEEEEEEEEEESI_SJ_SI_SJ_NS1D_6fusion15FusionCallbacksIS1H_NS1R_17LinearCombinationISI_fSI_fLNS_15FloatRoundStyleE2EEES1I_S1Q_JEEENS4_5SM1004TMEM4LOAD26SM100_TMEM_LOAD_32dp32b16xENS4_13SM90_TMA_LOADENS11_INS12_ILi1ELi4ELi3EEES15_NSS_INS5_IJS16_S1K_EEENS5_IJS1K_SC_EEEEEEENS4_39AutoVectorizingCopyWithAssumedAlignmentILi128EEENS4_14SM90_TMA_STOREES26_S28_S28_EEEvvEEEEvNT_6ParamsE --------------------------
	.section	.nv.constant0._ZN7cutlass13device_kernelINS_4gemm6kernel13GemmUniversalIN4cute5tupleIJiiiiEEENS1_10collective13CollectiveMmaINS1_35MainloopSm100TmaUmmaWarpSpecializedILi17ELi2ELi4ENS5_IJNS4_1CILi4EEESB_NSA_ILi1EEEEEEEENS5_IJNSA_ILi128EEENSA_ILi64EEESG_EEENS_10bfloat16_tENS5_IJlSC_lEEESI_SJ_NS4_8TiledMMAINS4_8MMA_AtomIJNS4_26SM100_MMA_F16BF16_2x1SM_SSISI_SI_fLi128ELi64ELNS4_4UMMA5MajorE0ELSO_0ELNSN_7ScaleInE0ELSP_0EEEEEENS4_6LayoutINS5_IJSC_SC_SC_EEENS5_IJNSA_ILi0EEESU_SU_EEEEENS5_IJNS4_10UnderscoreESX_SX_EEEEENS4_28SM100_TMA_2SM_LOAD_MULTICASTENS4_14ComposedLayoutINS4_7SwizzleILi3ELi4ELi3EEENS4_18smem_ptr_flag_bitsILi16EEENSS_INS5_IJNSA_ILi8EEESG_EEENS5_IJSG_SC_EEEEEEEvNS4_8identityES10_S1A_vS1B_EENS_8epilogue10collective18CollectiveEpilogueINS1D_23Sm100TmaWarpSpecializedILi3ELi2ELi16ELb1ELb0EEEJNS5_IJSG_SG_SG_EEENS5_IJNSS_ISG_SC_EENSS_INS5_IJNSA_ILi16EEENSA_ILi2EEEEEENS5_IJSC_NSA_ILi32EEEEEEEEEEESI_SJ_SI_SJ_NS1D_6fusion15FusionCallbacksIS1H_NS1R_17LinearCombinationISI_fSI_fLNS_15FloatRoundStyleE2EEES1I_S1Q_JEEENS4_5SM1004TMEM4LOAD26SM100_TMEM_LOAD_32dp32b16xENS4_13SM90_TMA_LOADENS11_INS12_ILi1ELi4ELi3EEES15_NSS_INS5_IJS16_S1K_EEENS5_IJS1K_SC_EEEEEEENS4_39AutoVectorizingCopyWithAssumedAlignmentILi128EEENS4_14SM90_TMA_STOREES26_S28_S28_EEEvvEEEEvNT_6ParamsE,"a",@progbits
	.sectionflags	@""
	.align	4
.nv.constant0._ZN7cutlass13device_kernelINS_4gemm6kernel13GemmUniversalIN4cute5tupleIJiiiiEEENS1_10collective13CollectiveMmaINS1_35MainloopSm100TmaUmmaWarpSpecializedILi17ELi2ELi4ENS5_IJNS4_1CILi4EEESB_NSA_ILi1EEEEEEEENS5_IJNSA_ILi128EEENSA_ILi64EEESG_EEENS_10bfloat16_tENS5_IJlSC_lEEESI_SJ_NS4_8TiledMMAINS4_8MMA_AtomIJNS4_26SM100_MMA_F16BF16_2x1SM_SSISI_SI_fLi128ELi64ELNS4_4UMMA5MajorE0ELSO_0ELNSN_7ScaleInE0ELSP_0EEEEEENS4_6LayoutINS5_IJSC_SC_SC_EEENS5_IJNSA_ILi0EEESU_SU_EEEEENS5_IJNS4_10UnderscoreESX_SX_EEEEENS4_28SM100_TMA_2SM_LOAD_MULTICASTENS4_14ComposedLayoutINS4_7SwizzleILi3ELi4ELi3EEENS4_18smem_ptr_flag_bitsILi16EEENSS_INS5_IJNSA_ILi8EEESG_EEENS5_IJSG_SC_EEEEEEEvNS4_8identityES10_S1A_vS1B_EENS_8epilogue10collective18CollectiveEpilogueINS1D_23Sm100TmaWarpSpecializedILi3ELi2ELi16ELb1ELb0EEEJNS5_IJSG_SG_SG_EEENS5_IJNSS_ISG_SC_EENSS_INS5_IJNSA_ILi16EEENSA_ILi2EEEEEENS5_IJSC_NSA_ILi32EEEEEEEEEEESI_SJ_SI_SJ_NS1D_6fusion15FusionCallbacksIS1H_NS1R_17LinearCombinationISI_fSI_fLNS_15FloatRoundStyleE2EEES1I_S1Q_JEEENS4_5SM1004TMEM4LOAD26SM100_TMEM_LOAD_32dp32b16xENS4_13SM90_TMA_LOADENS11_INS12_ILi1ELi4ELi3EEES15_NSS_INS5_IJS16_S1K_EEENS5_IJS1K_SC_EEEEEEENS4_39AutoVectorizingCopyWithAssumedAlignmentILi128EEENS4_14SM90_TMA_STOREES26_S28_S28_EEEvvEEEEvNT_6ParamsE:
	.zero		2944


//--------------------- SYMBOLS --------------------------

	.type		.nv.reservedSmem.offset0,@object
	.size		.nv.reservedSmem.offset0,0x4
	.type		.nv.reservedSmem.cap,@object
	.size		.nv.reservedSmem.cap,0x4
	.type		__assertfail,@function
